//
// Generated by NVIDIA NVVM Compiler
//
// Compiler Build ID: CL-36424714
// Cuda compilation tools, release 13.0, V13.0.88
// Based on NVVM 20.0.0
//

.version 9.0
.target sm_100
.address_size 64

	// .globl	_Z19ax_cuda2_kernel_orgPdS_S_S_S_
// _ZZ19ax_cuda2_kernel_orgPdS_S_S_S_E6shdxm1 has been demoted
// _ZZ19ax_cuda2_kernel_orgPdS_S_S_S_E7shdtxm1 has been demoted
// _ZZ19ax_cuda2_kernel_orgPdS_S_S_S_E3shu has been demoted
// _ZZ19ax_cuda2_kernel_orgPdS_S_S_S_E4shur has been demoted
// _ZZ19ax_cuda2_kernel_orgPdS_S_S_S_E4shus has been demoted
// _ZZ19ax_cuda2_kernel_orgPdS_S_S_S_E4shut has been demoted
// _ZZ18ax_cuda2_kernel_2dPdS_S_S_S_E6shdxm1 has been demoted
// _ZZ18ax_cuda2_kernel_2dPdS_S_S_S_E7shdtxm1 has been demoted
// _ZZ18ax_cuda2_kernel_2dPdS_S_S_S_E3shu has been demoted
// _ZZ18ax_cuda2_kernel_2dPdS_S_S_S_E4shur has been demoted
// _ZZ18ax_cuda2_kernel_2dPdS_S_S_S_E4shus has been demoted
// _ZZ18ax_cuda2_kernel_2dPdS_S_S_S_E4shut has been demoted
// _ZZ15ax_cuda2_kernelPdPKdS1_S1_S1_E6shdxm1 has been demoted
// _ZZ15ax_cuda2_kernelPdPKdS1_S1_S1_E3shu has been demoted
// _ZZ15ax_cuda2_kernelPdPKdS1_S1_S1_E4shur has been demoted
// _ZZ15ax_cuda2_kernelPdPKdS1_S1_S1_E4shus has been demoted

.visible .entry _Z19ax_cuda2_kernel_orgPdS_S_S_S_(
	.param .u64 .ptr .align 1 _Z19ax_cuda2_kernel_orgPdS_S_S_S__param_0,
	.param .u64 .ptr .align 1 _Z19ax_cuda2_kernel_orgPdS_S_S_S__param_1,
	.param .u64 .ptr .align 1 _Z19ax_cuda2_kernel_orgPdS_S_S_S__param_2,
	.param .u64 .ptr .align 1 _Z19ax_cuda2_kernel_orgPdS_S_S_S__param_3,
	.param .u64 .ptr .align 1 _Z19ax_cuda2_kernel_orgPdS_S_S_S__param_4
)
{
	.reg .pred 	%p<13>;
	.reg .b32 	%r<108>;
	.reg .b64 	%rd<24>;
	.reg .b64 	%fd<198>;
	// demoted variable
	.shared .align 8 .b8 _ZZ19ax_cuda2_kernel_orgPdS_S_S_S_E6shdxm1[800];
	// demoted variable
	.shared .align 8 .b8 _ZZ19ax_cuda2_kernel_orgPdS_S_S_S_E7shdtxm1[800];
	// demoted variable
	.shared .align 8 .b8 _ZZ19ax_cuda2_kernel_orgPdS_S_S_S_E3shu[8000];
	// demoted variable
	.shared .align 8 .b8 _ZZ19ax_cuda2_kernel_orgPdS_S_S_S_E4shur[8000];
	// demoted variable
	.shared .align 8 .b8 _ZZ19ax_cuda2_kernel_orgPdS_S_S_S_E4shus[8000];
	// demoted variable
	.shared .align 8 .b8 _ZZ19ax_cuda2_kernel_orgPdS_S_S_S_E4shut[8000];
	ld.param.u64 	%rd6, [_Z19ax_cuda2_kernel_orgPdS_S_S_S__param_0];
	ld.param.u64 	%rd7, [_Z19ax_cuda2_kernel_orgPdS_S_S_S__param_1];
	ld.param.u64 	%rd8, [_Z19ax_cuda2_kernel_orgPdS_S_S_S__param_2];
	ld.param.u64 	%rd9, [_Z19ax_cuda2_kernel_orgPdS_S_S_S__param_3];
	ld.param.u64 	%rd10, [_Z19ax_cuda2_kernel_orgPdS_S_S_S__param_4];
	mov.u32 	%r1, %ctaid.x;
	mov.u32 	%r106, %tid.x;
	setp.gt.u32 	%p1, %r106, 99;
	@%p1 bra 	$L__BB0_2;
	cvta.to.global.u64 	%rd11, %rd9;
	mul.wide.u32 	%rd12, %r106, 8;
	add.s64 	%rd13, %rd11, %rd12;
	ld.global.f64 	%fd1, [%rd13];
	shl.b32 	%r33, %r106, 3;
	mov.u32 	%r34, _ZZ19ax_cuda2_kernel_orgPdS_S_S_S_E6shdxm1;
	add.s32 	%r35, %r34, %r33;
	st.shared.f64 	[%r35], %fd1;
$L__BB0_2:
	setp.gt.u32 	%p2, %r106, 999;
	@%p2 bra 	$L__BB0_5;
	shl.b32 	%r36, %r106, 3;
	mov.u32 	%r37, _ZZ19ax_cuda2_kernel_orgPdS_S_S_S_E3shu;
	add.s32 	%r98, %r37, %r36;
	mad.lo.s32 	%r38, %r1, 1000, %r106;
	mul.wide.u32 	%rd14, %r38, 8;
	cvta.to.global.u64 	%rd15, %rd7;
	add.s64 	%rd23, %rd15, %rd14;
	mov.u32 	%r99, %r106;
$L__BB0_4:
	ld.global.f64 	%fd2, [%rd23];
	st.shared.f64 	[%r98], %fd2;
	add.s32 	%r6, %r99, 128;
	add.s32 	%r98, %r98, 1024;
	add.s64 	%rd23, %rd23, 1024;
	setp.lt.u32 	%p3, %r99, 872;
	mov.u32 	%r99, %r6;
	@%p3 bra 	$L__BB0_4;
$L__BB0_5:
	setp.gt.u32 	%p4, %r106, 99;
	bar.sync 	0;
	@%p4 bra 	$L__BB0_7;
	cvta.to.global.u64 	%rd16, %rd10;
	mul.wide.u32 	%rd17, %r106, 8;
	add.s64 	%rd18, %rd16, %rd17;
	ld.global.f64 	%fd3, [%rd18];
	shl.b32 	%r39, %r106, 3;
	mov.u32 	%r40, _ZZ19ax_cuda2_kernel_orgPdS_S_S_S_E7shdtxm1;
	add.s32 	%r41, %r40, %r39;
	st.shared.f64 	[%r41], %fd3;
$L__BB0_7:
	shl.b32 	%r104, %r106, 3;
	mad.lo.s32 	%r101, %r1, 6000, %r106;
	cvta.to.global.u64 	%rd4, %rd8;
	mov.b32 	%r103, 4000;
	mov.u32 	%r100, %r106;
	mov.u32 	%r102, %r104;
$L__BB0_8:
	mul.hi.u32 	%r43, %r100, 1374389535;
	shr.u32 	%r14, %r43, 5;
	mul.hi.u32 	%r44, %r100, -858993459;
	shr.u32 	%r45, %r44, 3;
	mul.lo.s32 	%r15, %r45, 80;
	mad.lo.s32 	%r46, %r45, -10, %r100;
	mad.lo.s32 	%r16, %r14, -10, %r45;
	max.s32 	%r47, %r46, %r16;
	setp.gt.s32 	%p5, %r47, 9;
	setp.gt.u32 	%p6, %r100, 999;
	or.pred  	%p7, %p6, %p5;
	@%p7 bra 	$L__BB0_10;
	mul.lo.s32 	%r48, %r14, 100;
	mad.lo.s32 	%r49, %r16, 10, %r48;
	sub.s32 	%r50, %r102, %r15;
	mov.u32 	%r51, _ZZ19ax_cuda2_kernel_orgPdS_S_S_S_E6shdxm1;
	add.s32 	%r52, %r50, %r51;
	ld.shared.f64 	%fd4, [%r52];
	shl.b32 	%r53, %r49, 3;
	mov.u32 	%r54, _ZZ19ax_cuda2_kernel_orgPdS_S_S_S_E3shu;
	add.s32 	%r55, %r54, %r53;
	ld.shared.f64 	%fd5, [%r55];
	fma.rn.f64 	%fd6, %fd4, %fd5, 0d0000000000000000;
	shl.b32 	%r56, %r16, 3;
	add.s32 	%r57, %r51, %r56;
	ld.shared.f64 	%fd7, [%r57];
	mul.lo.s32 	%r58, %r14, 800;
	sub.s32 	%r59, %r58, %r15;
	add.s32 	%r60, %r54, %r59;
	add.s32 	%r61, %r60, %r102;
	ld.shared.f64 	%fd8, [%r61];
	fma.rn.f64 	%fd9, %fd7, %fd8, 0d0000000000000000;
	shl.b32 	%r62, %r14, 3;
	add.s32 	%r63, %r51, %r62;
	ld.shared.f64 	%fd10, [%r63];
	mad.lo.s32 	%r64, %r14, -800, %r102;
	add.s32 	%r65, %r54, %r64;
	ld.shared.f64 	%fd11, [%r65];
	fma.rn.f64 	%fd12, %fd10, %fd11, 0d0000000000000000;
	ld.shared.f64 	%fd13, [%r52+80];
	ld.shared.f64 	%fd14, [%r55+8];
	fma.rn.f64 	%fd15, %fd13, %fd14, %fd6;
	ld.shared.f64 	%fd16, [%r57+80];
	ld.shared.f64 	%fd17, [%r61+80];
	fma.rn.f64 	%fd18, %fd16, %fd17, %fd9;
	ld.shared.f64 	%fd19, [%r63+80];
	ld.shared.f64 	%fd20, [%r65+800];
	fma.rn.f64 	%fd21, %fd19, %fd20, %fd12;
	ld.shared.f64 	%fd22, [%r52+160];
	ld.shared.f64 	%fd23, [%r55+16];
	fma.rn.f64 	%fd24, %fd22, %fd23, %fd15;
	ld.shared.f64 	%fd25, [%r57+160];
	ld.shared.f64 	%fd26, [%r61+160];
	fma.rn.f64 	%fd27, %fd25, %fd26, %fd18;
	ld.shared.f64 	%fd28, [%r63+160];
	ld.shared.f64 	%fd29, [%r65+1600];
	fma.rn.f64 	%fd30, %fd28, %fd29, %fd21;
	ld.shared.f64 	%fd31, [%r52+240];
	ld.shared.f64 	%fd32, [%r55+24];
	fma.rn.f64 	%fd33, %fd31, %fd32, %fd24;
	ld.shared.f64 	%fd34, [%r57+240];
	ld.shared.f64 	%fd35, [%r61+240];
	fma.rn.f64 	%fd36, %fd34, %fd35, %fd27;
	ld.shared.f64 	%fd37, [%r63+240];
	ld.shared.f64 	%fd38, [%r65+2400];
	fma.rn.f64 	%fd39, %fd37, %fd38, %fd30;
	ld.shared.f64 	%fd40, [%r52+320];
	ld.shared.f64 	%fd41, [%r55+32];
	fma.rn.f64 	%fd42, %fd40, %fd41, %fd33;
	ld.shared.f64 	%fd43, [%r57+320];
	ld.shared.f64 	%fd44, [%r61+320];
	fma.rn.f64 	%fd45, %fd43, %fd44, %fd36;
	ld.shared.f64 	%fd46, [%r63+320];
	ld.shared.f64 	%fd47, [%r65+3200];
	fma.rn.f64 	%fd48, %fd46, %fd47, %fd39;
	ld.shared.f64 	%fd49, [%r52+400];
	ld.shared.f64 	%fd50, [%r55+40];
	fma.rn.f64 	%fd51, %fd49, %fd50, %fd42;
	ld.shared.f64 	%fd52, [%r57+400];
	ld.shared.f64 	%fd53, [%r61+400];
	fma.rn.f64 	%fd54, %fd52, %fd53, %fd45;
	ld.shared.f64 	%fd55, [%r63+400];
	ld.shared.f64 	%fd56, [%r65+4000];
	fma.rn.f64 	%fd57, %fd55, %fd56, %fd48;
	ld.shared.f64 	%fd58, [%r52+480];
	ld.shared.f64 	%fd59, [%r55+48];
	fma.rn.f64 	%fd60, %fd58, %fd59, %fd51;
	ld.shared.f64 	%fd61, [%r57+480];
	ld.shared.f64 	%fd62, [%r61+480];
	fma.rn.f64 	%fd63, %fd61, %fd62, %fd54;
	ld.shared.f64 	%fd64, [%r63+480];
	ld.shared.f64 	%fd65, [%r65+4800];
	fma.rn.f64 	%fd66, %fd64, %fd65, %fd57;
	ld.shared.f64 	%fd67, [%r52+560];
	ld.shared.f64 	%fd68, [%r55+56];
	fma.rn.f64 	%fd69, %fd67, %fd68, %fd60;
	ld.shared.f64 	%fd70, [%r57+560];
	ld.shared.f64 	%fd71, [%r61+560];
	fma.rn.f64 	%fd72, %fd70, %fd71, %fd63;
	ld.shared.f64 	%fd73, [%r63+560];
	ld.shared.f64 	%fd74, [%r65+5600];
	fma.rn.f64 	%fd75, %fd73, %fd74, %fd66;
	ld.shared.f64 	%fd76, [%r52+640];
	ld.shared.f64 	%fd77, [%r55+64];
	fma.rn.f64 	%fd78, %fd76, %fd77, %fd69;
	ld.shared.f64 	%fd79, [%r57+640];
	ld.shared.f64 	%fd80, [%r61+640];
	fma.rn.f64 	%fd81, %fd79, %fd80, %fd72;
	ld.shared.f64 	%fd82, [%r63+640];
	ld.shared.f64 	%fd83, [%r65+6400];
	fma.rn.f64 	%fd84, %fd82, %fd83, %fd75;
	ld.shared.f64 	%fd85, [%r52+720];
	ld.shared.f64 	%fd86, [%r55+72];
	fma.rn.f64 	%fd87, %fd85, %fd86, %fd78;
	ld.shared.f64 	%fd88, [%r57+720];
	ld.shared.f64 	%fd89, [%r61+720];
	fma.rn.f64 	%fd90, %fd88, %fd89, %fd81;
	ld.shared.f64 	%fd91, [%r63+720];
	ld.shared.f64 	%fd92, [%r65+7200];
	fma.rn.f64 	%fd93, %fd91, %fd92, %fd84;
	mul.wide.u32 	%rd19, %r101, 8;
	add.s64 	%rd20, %rd4, %rd19;
	ld.global.f64 	%fd94, [%rd20];
	ld.global.f64 	%fd95, [%rd20+8000];
	mul.f64 	%fd96, %fd90, %fd95;
	fma.rn.f64 	%fd97, %fd87, %fd94, %fd96;
	ld.global.f64 	%fd98, [%rd20+16000];
	fma.rn.f64 	%fd99, %fd93, %fd98, %fd97;
	mov.u32 	%r66, _ZZ19ax_cuda2_kernel_orgPdS_S_S_S_E4shur;
	add.s32 	%r67, %r66, %r102;
	st.shared.f64 	[%r67], %fd99;
	ld.global.f64 	%fd100, [%rd20+24000];
	mul.f64 	%fd101, %fd87, %fd98;
	fma.rn.f64 	%fd102, %fd90, %fd100, %fd101;
	ld.global.f64 	%fd103, [%rd20+32000];
	fma.rn.f64 	%fd104, %fd93, %fd103, %fd102;
	mov.u32 	%r68, _ZZ19ax_cuda2_kernel_orgPdS_S_S_S_E4shus;
	add.s32 	%r69, %r68, %r102;
	st.shared.f64 	[%r69], %fd104;
	ld.global.f64 	%fd105, [%rd20+40000];
	fma.rn.f64 	%fd106, %fd93, %fd105, %fd101;
	fma.rn.f64 	%fd107, %fd90, %fd103, %fd106;
	mov.u32 	%r70, _ZZ19ax_cuda2_kernel_orgPdS_S_S_S_E4shut;
	add.s32 	%r71, %r70, %r102;
	st.shared.f64 	[%r71], %fd107;
$L__BB0_10:
	add.s32 	%r103, %r103, 1024;
	add.s32 	%r102, %r102, 1024;
	add.s32 	%r101, %r101, 128;
	add.s32 	%r100, %r100, 128;
	setp.ne.s32 	%p8, %r103, 12192;
	@%p8 bra 	$L__BB0_8;
	bar.sync 	0;
	mad.lo.s32 	%r105, %r1, 1000, %r106;
	cvta.to.global.u64 	%rd5, %rd6;
	mov.b32 	%r107, 4000;
$L__BB0_12:
	mul.hi.u32 	%r73, %r106, 1374389535;
	shr.u32 	%r26, %r73, 5;
	mul.hi.u32 	%r74, %r106, -858993459;
	shr.u32 	%r75, %r74, 3;
	mul.lo.s32 	%r27, %r75, 80;
	mad.lo.s32 	%r76, %r75, -10, %r106;
	mad.lo.s32 	%r28, %r26, -10, %r75;
	max.s32 	%r77, %r76, %r28;
	setp.gt.s32 	%p9, %r77, 9;
	setp.gt.u32 	%p10, %r106, 999;
	or.pred  	%p11, %p10, %p9;
	@%p11 bra 	$L__BB0_14;
	mul.lo.s32 	%r78, %r26, 100;
	mad.lo.s32 	%r79, %r28, 10, %r78;
	sub.s32 	%r80, %r104, %r27;
	mov.u32 	%r81, _ZZ19ax_cuda2_kernel_orgPdS_S_S_S_E7shdtxm1;
	add.s32 	%r82, %r80, %r81;
	ld.shared.f64 	%fd108, [%r82];
	shl.b32 	%r83, %r79, 3;
	mov.u32 	%r84, _ZZ19ax_cuda2_kernel_orgPdS_S_S_S_E4shur;
	add.s32 	%r85, %r84, %r83;
	ld.shared.f64 	%fd109, [%r85];
	fma.rn.f64 	%fd110, %fd108, %fd109, 0d0000000000000000;
	shl.b32 	%r86, %r28, 3;
	add.s32 	%r87, %r81, %r86;
	ld.shared.f64 	%fd111, [%r87];
	mul.lo.s32 	%r88, %r26, 800;
	sub.s32 	%r89, %r88, %r27;
	mov.u32 	%r90, _ZZ19ax_cuda2_kernel_orgPdS_S_S_S_E4shus;
	add.s32 	%r91, %r90, %r89;
	add.s32 	%r92, %r91, %r104;
	ld.shared.f64 	%fd112, [%r92];
	fma.rn.f64 	%fd113, %fd111, %fd112, %fd110;
	shl.b32 	%r93, %r26, 3;
	add.s32 	%r94, %r81, %r93;
	ld.shared.f64 	%fd114, [%r94];
	mad.lo.s32 	%r95, %r26, -800, %r104;
	mov.u32 	%r96, _ZZ19ax_cuda2_kernel_orgPdS_S_S_S_E4shut;
	add.s32 	%r97, %r96, %r95;
	ld.shared.f64 	%fd115, [%r97];
	fma.rn.f64 	%fd116, %fd114, %fd115, %fd113;
	ld.shared.f64 	%fd117, [%r82+80];
	ld.shared.f64 	%fd118, [%r85+8];
	fma.rn.f64 	%fd119, %fd117, %fd118, %fd116;
	ld.shared.f64 	%fd120, [%r87+80];
	ld.shared.f64 	%fd121, [%r92+80];
	fma.rn.f64 	%fd122, %fd120, %fd121, %fd119;
	ld.shared.f64 	%fd123, [%r94+80];
	ld.shared.f64 	%fd124, [%r97+800];
	fma.rn.f64 	%fd125, %fd123, %fd124, %fd122;
	ld.shared.f64 	%fd126, [%r82+160];
	ld.shared.f64 	%fd127, [%r85+16];
	fma.rn.f64 	%fd128, %fd126, %fd127, %fd125;
	ld.shared.f64 	%fd129, [%r87+160];
	ld.shared.f64 	%fd130, [%r92+160];
	fma.rn.f64 	%fd131, %fd129, %fd130, %fd128;
	ld.shared.f64 	%fd132, [%r94+160];
	ld.shared.f64 	%fd133, [%r97+1600];
	fma.rn.f64 	%fd134, %fd132, %fd133, %fd131;
	ld.shared.f64 	%fd135, [%r82+240];
	ld.shared.f64 	%fd136, [%r85+24];
	fma.rn.f64 	%fd137, %fd135, %fd136, %fd134;
	ld.shared.f64 	%fd138, [%r87+240];
	ld.shared.f64 	%fd139, [%r92+240];
	fma.rn.f64 	%fd140, %fd138, %fd139, %fd137;
	ld.shared.f64 	%fd141, [%r94+240];
	ld.shared.f64 	%fd142, [%r97+2400];
	fma.rn.f64 	%fd143, %fd141, %fd142, %fd140;
	ld.shared.f64 	%fd144, [%r82+320];
	ld.shared.f64 	%fd145, [%r85+32];
	fma.rn.f64 	%fd146, %fd144, %fd145, %fd143;
	ld.shared.f64 	%fd147, [%r87+320];
	ld.shared.f64 	%fd148, [%r92+320];
	fma.rn.f64 	%fd149, %fd147, %fd148, %fd146;
	ld.shared.f64 	%fd150, [%r94+320];
	ld.shared.f64 	%fd151, [%r97+3200];
	fma.rn.f64 	%fd152, %fd150, %fd151, %fd149;
	ld.shared.f64 	%fd153, [%r82+400];
	ld.shared.f64 	%fd154, [%r85+40];
	fma.rn.f64 	%fd155, %fd153, %fd154, %fd152;
	ld.shared.f64 	%fd156, [%r87+400];
	ld.shared.f64 	%fd157, [%r92+400];
	fma.rn.f64 	%fd158, %fd156, %fd157, %fd155;
	ld.shared.f64 	%fd159, [%r94+400];
	ld.shared.f64 	%fd160, [%r97+4000];
	fma.rn.f64 	%fd161, %fd159, %fd160, %fd158;
	ld.shared.f64 	%fd162, [%r82+480];
	ld.shared.f64 	%fd163, [%r85+48];
	fma.rn.f64 	%fd164, %fd162, %fd163, %fd161;
	ld.shared.f64 	%fd165, [%r87+480];
	ld.shared.f64 	%fd166, [%r92+480];
	fma.rn.f64 	%fd167, %fd165, %fd166, %fd164;
	ld.shared.f64 	%fd168, [%r94+480];
	ld.shared.f64 	%fd169, [%r97+4800];
	fma.rn.f64 	%fd170, %fd168, %fd169, %fd167;
	ld.shared.f64 	%fd171, [%r82+560];
	ld.shared.f64 	%fd172, [%r85+56];
	fma.rn.f64 	%fd173, %fd171, %fd172, %fd170;
	ld.shared.f64 	%fd174, [%r87+560];
	ld.shared.f64 	%fd175, [%r92+560];
	fma.rn.f64 	%fd176, %fd174, %fd175, %fd173;
	ld.shared.f64 	%fd177, [%r94+560];
	ld.shared.f64 	%fd178, [%r97+5600];
	fma.rn.f64 	%fd179, %fd177, %fd178, %fd176;
	ld.shared.f64 	%fd180, [%r82+640];
	ld.shared.f64 	%fd181, [%r85+64];
	fma.rn.f64 	%fd182, %fd180, %fd181, %fd179;
	ld.shared.f64 	%fd183, [%r87+640];
	ld.shared.f64 	%fd184, [%r92+640];
	fma.rn.f64 	%fd185, %fd183, %fd184, %fd182;
	ld.shared.f64 	%fd186, [%r94+640];
	ld.shared.f64 	%fd187, [%r97+6400];
	fma.rn.f64 	%fd188, %fd186, %fd187, %fd185;
	ld.shared.f64 	%fd189, [%r82+720];
	ld.shared.f64 	%fd190, [%r85+72];
	fma.rn.f64 	%fd191, %fd189, %fd190, %fd188;
	ld.shared.f64 	%fd192, [%r87+720];
	ld.shared.f64 	%fd193, [%r92+720];
	fma.rn.f64 	%fd194, %fd192, %fd193, %fd191;
	ld.shared.f64 	%fd195, [%r94+720];
	ld.shared.f64 	%fd196, [%r97+7200];
	fma.rn.f64 	%fd197, %fd195, %fd196, %fd194;
	mul.wide.u32 	%rd21, %r105, 8;
	add.s64 	%rd22, %rd5, %rd21;
	st.global.f64 	[%rd22], %fd197;
$L__BB0_14:
	add.s32 	%r107, %r107, 1024;
	add.s32 	%r106, %r106, 128;
	add.s32 	%r105, %r105, 128;
	add.s32 	%r104, %r104, 1024;
	setp.ne.s32 	%p12, %r107, 12192;
	@%p12 bra 	$L__BB0_12;
	ret;

}
	// .globl	_Z18ax_cuda2_kernel_2dPdS_S_S_S_
.visible .entry _Z18ax_cuda2_kernel_2dPdS_S_S_S_(
	.param .u64 .ptr .align 1 _Z18ax_cuda2_kernel_2dPdS_S_S_S__param_0,
	.param .u64 .ptr .align 1 _Z18ax_cuda2_kernel_2dPdS_S_S_S__param_1,
	.param .u64 .ptr .align 1 _Z18ax_cuda2_kernel_2dPdS_S_S_S__param_2,
	.param .u64 .ptr .align 1 _Z18ax_cuda2_kernel_2dPdS_S_S_S__param_3,
	.param .u64 .ptr .align 1 _Z18ax_cuda2_kernel_2dPdS_S_S_S__param_4
)
{
	.reg .pred 	%p<3>;
	.reg .b32 	%r<94>;
	.reg .b64 	%rd<22>;
	.reg .b64 	%fd<207>;
	// demoted variable
	.shared .align 8 .b8 _ZZ18ax_cuda2_kernel_2dPdS_S_S_S_E6shdxm1[800];
	// demoted variable
	.shared .align 8 .b8 _ZZ18ax_cuda2_kernel_2dPdS_S_S_S_E7shdtxm1[800];
	// demoted variable
	.shared .align 8 .b8 _ZZ18ax_cuda2_kernel_2dPdS_S_S_S_E3shu[8000];
	// demoted variable
	.shared .align 8 .b8 _ZZ18ax_cuda2_kernel_2dPdS_S_S_S_E4shur[8000];
	// demoted variable
	.shared .align 8 .b8 _ZZ18ax_cuda2_kernel_2dPdS_S_S_S_E4shus[8000];
	// demoted variable
	.shared .align 8 .b8 _ZZ18ax_cuda2_kernel_2dPdS_S_S_S_E4shut[8000];
	ld.param.u64 	%rd4, [_Z18ax_cuda2_kernel_2dPdS_S_S_S__param_1];
	ld.param.u64 	%rd5, [_Z18ax_cuda2_kernel_2dPdS_S_S_S__param_3];
	ld.param.u64 	%rd6, [_Z18ax_cuda2_kernel_2dPdS_S_S_S__param_4];
	cvta.to.global.u64 	%rd7, %rd6;
	cvta.to.global.u64 	%rd8, %rd5;
	mov.u32 	%r38, %ctaid.x;
	mov.u32 	%r39, %tid.y;
	mov.u32 	%r40, %tid.x;
	mul.lo.s32 	%r41, %r39, 10;
	add.s32 	%r42, %r41, %r40;
	mul.wide.u32 	%rd9, %r42, 8;
	add.s64 	%rd10, %rd8, %rd9;
	ld.global.f64 	%fd61, [%rd10];
	shl.b32 	%r43, %r42, 3;
	mov.u32 	%r44, _ZZ18ax_cuda2_kernel_2dPdS_S_S_S_E6shdxm1;
	add.s32 	%r45, %r44, %r43;
	st.shared.f64 	[%r45], %fd61;
	add.s64 	%rd11, %rd7, %rd9;
	ld.global.f64 	%fd62, [%rd11];
	mov.u32 	%r46, _ZZ18ax_cuda2_kernel_2dPdS_S_S_S_E7shdtxm1;
	add.s32 	%r47, %r46, %r43;
	st.shared.f64 	[%r47], %fd62;
	cvta.to.global.u64 	%rd12, %rd4;
	mad.lo.s32 	%r48, %r38, 1000, %r42;
	mul.wide.u32 	%rd13, %r48, 8;
	add.s64 	%rd14, %rd12, %rd13;
	ld.global.f64 	%fd63, [%rd14];
	mov.u32 	%r49, _ZZ18ax_cuda2_kernel_2dPdS_S_S_S_E3shu;
	add.s32 	%r50, %r49, %r43;
	st.shared.f64 	[%r50], %fd63;
	ld.global.f64 	%fd64, [%rd14+800];
	st.shared.f64 	[%r50+800], %fd64;
	ld.global.f64 	%fd65, [%rd14+1600];
	st.shared.f64 	[%r50+1600], %fd65;
	ld.global.f64 	%fd66, [%rd14+2400];
	st.shared.f64 	[%r50+2400], %fd66;
	ld.global.f64 	%fd67, [%rd14+3200];
	st.shared.f64 	[%r50+3200], %fd67;
	ld.global.f64 	%fd68, [%rd14+4000];
	st.shared.f64 	[%r50+4000], %fd68;
	ld.global.f64 	%fd69, [%rd14+4800];
	st.shared.f64 	[%r50+4800], %fd69;
	ld.global.f64 	%fd70, [%rd14+5600];
	st.shared.f64 	[%r50+5600], %fd70;
	ld.global.f64 	%fd71, [%rd14+6400];
	st.shared.f64 	[%r50+6400], %fd71;
	ld.global.f64 	%fd72, [%rd14+7200];
	st.shared.f64 	[%r50+7200], %fd72;
	bar.sync 	0;
	shl.b32 	%r51, %r40, 3;
	add.s32 	%r52, %r44, %r51;
	ld.shared.f64 	%fd1, [%r52];
	shl.b32 	%r53, %r39, 3;
	add.s32 	%r54, %r44, %r53;
	ld.shared.f64 	%fd2, [%r54];
	ld.shared.f64 	%fd3, [%r50];
	ld.shared.f64 	%fd4, [%r50+800];
	ld.shared.f64 	%fd5, [%r50+1600];
	ld.shared.f64 	%fd6, [%r50+2400];
	ld.shared.f64 	%fd7, [%r50+3200];
	ld.shared.f64 	%fd8, [%r50+4000];
	ld.shared.f64 	%fd9, [%r50+4800];
	ld.shared.f64 	%fd10, [%r50+5600];
	ld.shared.f64 	%fd11, [%r50+6400];
	ld.shared.f64 	%fd12, [%r50+7200];
	ld.shared.f64 	%fd13, [%r52+80];
	ld.shared.f64 	%fd14, [%r54+80];
	ld.shared.f64 	%fd15, [%r52+160];
	ld.shared.f64 	%fd16, [%r54+160];
	ld.shared.f64 	%fd17, [%r52+240];
	ld.shared.f64 	%fd18, [%r54+240];
	ld.shared.f64 	%fd19, [%r52+320];
	ld.shared.f64 	%fd20, [%r54+320];
	ld.shared.f64 	%fd21, [%r52+400];
	ld.shared.f64 	%fd22, [%r54+400];
	ld.shared.f64 	%fd23, [%r52+480];
	ld.shared.f64 	%fd24, [%r54+480];
	ld.shared.f64 	%fd25, [%r52+560];
	ld.shared.f64 	%fd26, [%r54+560];
	ld.shared.f64 	%fd27, [%r52+640];
	ld.shared.f64 	%fd28, [%r54+640];
	ld.shared.f64 	%fd29, [%r52+720];
	ld.shared.f64 	%fd30, [%r54+720];
	mad.lo.s32 	%r55, %r38, 6000, %r40;
	add.s32 	%r88, %r55, %r41;
	mul.lo.s32 	%r56, %r39, 80;
	add.s32 	%r57, %r56, %r51;
	mov.u32 	%r58, _ZZ18ax_cuda2_kernel_2dPdS_S_S_S_E4shur;
	add.s32 	%r87, %r58, %r57;
	mov.u32 	%r59, _ZZ18ax_cuda2_kernel_2dPdS_S_S_S_E4shus;
	add.s32 	%r86, %r59, %r57;
	mov.u32 	%r60, _ZZ18ax_cuda2_kernel_2dPdS_S_S_S_E4shut;
	add.s32 	%r85, %r60, %r57;
	add.s32 	%r61, %r51, %r49;
	add.s32 	%r84, %r61, 400;
	add.s32 	%r62, %r56, %r49;
	add.s32 	%r83, %r62, 40;
	add.s32 	%r81, %r44, 400;
	mov.b32 	%r82, 400;
$L__BB1_1:
	ld.param.u64 	%rd21, [_Z18ax_cuda2_kernel_2dPdS_S_S_S__param_2];
	ld.shared.f64 	%fd73, [%r83+-40];
	fma.rn.f64 	%fd74, %fd1, %fd73, 0d0000000000000000;
	ld.shared.f64 	%fd75, [%r84+-400];
	fma.rn.f64 	%fd76, %fd2, %fd75, 0d0000000000000000;
	ld.shared.f64 	%fd77, [%r81+-400];
	fma.rn.f64 	%fd78, %fd77, %fd3, 0d0000000000000000;
	ld.shared.f64 	%fd79, [%r83+-32];
	fma.rn.f64 	%fd80, %fd13, %fd79, %fd74;
	ld.shared.f64 	%fd81, [%r84+-320];
	fma.rn.f64 	%fd82, %fd14, %fd81, %fd76;
	ld.shared.f64 	%fd83, [%r81+-320];
	fma.rn.f64 	%fd84, %fd83, %fd4, %fd78;
	ld.shared.f64 	%fd85, [%r83+-24];
	fma.rn.f64 	%fd86, %fd15, %fd85, %fd80;
	ld.shared.f64 	%fd87, [%r84+-240];
	fma.rn.f64 	%fd88, %fd16, %fd87, %fd82;
	ld.shared.f64 	%fd89, [%r81+-240];
	fma.rn.f64 	%fd90, %fd89, %fd5, %fd84;
	ld.shared.f64 	%fd91, [%r83+-16];
	fma.rn.f64 	%fd92, %fd17, %fd91, %fd86;
	ld.shared.f64 	%fd93, [%r84+-160];
	fma.rn.f64 	%fd94, %fd18, %fd93, %fd88;
	ld.shared.f64 	%fd95, [%r81+-160];
	fma.rn.f64 	%fd96, %fd95, %fd6, %fd90;
	ld.shared.f64 	%fd97, [%r83+-8];
	fma.rn.f64 	%fd98, %fd19, %fd97, %fd92;
	ld.shared.f64 	%fd99, [%r84+-80];
	fma.rn.f64 	%fd100, %fd20, %fd99, %fd94;
	ld.shared.f64 	%fd101, [%r81+-80];
	fma.rn.f64 	%fd102, %fd101, %fd7, %fd96;
	ld.shared.f64 	%fd103, [%r83];
	fma.rn.f64 	%fd104, %fd21, %fd103, %fd98;
	ld.shared.f64 	%fd105, [%r84];
	fma.rn.f64 	%fd106, %fd22, %fd105, %fd100;
	ld.shared.f64 	%fd107, [%r81];
	fma.rn.f64 	%fd108, %fd107, %fd8, %fd102;
	ld.shared.f64 	%fd109, [%r83+8];
	fma.rn.f64 	%fd110, %fd23, %fd109, %fd104;
	ld.shared.f64 	%fd111, [%r84+80];
	fma.rn.f64 	%fd112, %fd24, %fd111, %fd106;
	ld.shared.f64 	%fd113, [%r81+80];
	fma.rn.f64 	%fd114, %fd113, %fd9, %fd108;
	ld.shared.f64 	%fd115, [%r83+16];
	fma.rn.f64 	%fd116, %fd25, %fd115, %fd110;
	ld.shared.f64 	%fd117, [%r84+160];
	fma.rn.f64 	%fd118, %fd26, %fd117, %fd112;
	ld.shared.f64 	%fd119, [%r81+160];
	fma.rn.f64 	%fd120, %fd119, %fd10, %fd114;
	ld.shared.f64 	%fd121, [%r83+24];
	fma.rn.f64 	%fd122, %fd27, %fd121, %fd116;
	ld.shared.f64 	%fd123, [%r84+240];
	fma.rn.f64 	%fd124, %fd28, %fd123, %fd118;
	ld.shared.f64 	%fd125, [%r81+240];
	fma.rn.f64 	%fd126, %fd125, %fd11, %fd120;
	ld.shared.f64 	%fd127, [%r83+32];
	fma.rn.f64 	%fd128, %fd29, %fd127, %fd122;
	ld.shared.f64 	%fd129, [%r84+320];
	fma.rn.f64 	%fd130, %fd30, %fd129, %fd124;
	ld.shared.f64 	%fd131, [%r81+320];
	fma.rn.f64 	%fd132, %fd131, %fd12, %fd126;
	cvta.to.global.u64 	%rd15, %rd21;
	mul.wide.u32 	%rd16, %r88, 8;
	add.s64 	%rd17, %rd15, %rd16;
	ld.global.f64 	%fd133, [%rd17];
	ld.global.f64 	%fd134, [%rd17+8000];
	mul.f64 	%fd135, %fd130, %fd134;
	fma.rn.f64 	%fd136, %fd128, %fd133, %fd135;
	ld.global.f64 	%fd137, [%rd17+16000];
	fma.rn.f64 	%fd138, %fd132, %fd137, %fd136;
	st.shared.f64 	[%r87], %fd138;
	ld.global.f64 	%fd139, [%rd17+24000];
	mul.f64 	%fd140, %fd128, %fd137;
	fma.rn.f64 	%fd141, %fd130, %fd139, %fd140;
	ld.global.f64 	%fd142, [%rd17+32000];
	fma.rn.f64 	%fd143, %fd132, %fd142, %fd141;
	st.shared.f64 	[%r86], %fd143;
	ld.global.f64 	%fd144, [%rd17+40000];
	fma.rn.f64 	%fd145, %fd132, %fd144, %fd140;
	fma.rn.f64 	%fd146, %fd130, %fd142, %fd145;
	st.shared.f64 	[%r85], %fd146;
	add.s32 	%r88, %r88, 100;
	add.s32 	%r87, %r87, 800;
	add.s32 	%r86, %r86, 800;
	add.s32 	%r85, %r85, 800;
	add.s32 	%r84, %r84, 800;
	add.s32 	%r83, %r83, 800;
	add.s32 	%r82, %r82, 8;
	add.s32 	%r81, %r81, 8;
	setp.ne.s32 	%p1, %r82, 480;
	@%p1 bra 	$L__BB1_1;
	ld.param.u64 	%rd20, [_Z18ax_cuda2_kernel_2dPdS_S_S_S__param_0];
	mov.u32 	%r65, %tid.y;
	mov.u32 	%r66, %tid.x;
	mad.lo.s32 	%r67, %r65, 10, %r66;
	mov.u32 	%r68, %ctaid.x;
	mad.lo.s32 	%r92, %r68, 1000, %r67;
	bar.sync 	0;
	shl.b32 	%r69, %r66, 3;
	mov.u32 	%r70, _ZZ18ax_cuda2_kernel_2dPdS_S_S_S_E7shdtxm1;
	add.s32 	%r71, %r70, %r69;
	ld.shared.f64 	%fd31, [%r71];
	shl.b32 	%r72, %r65, 3;
	add.s32 	%r73, %r70, %r72;
	ld.shared.f64 	%fd32, [%r73];
	shl.b32 	%r74, %r67, 3;
	mov.u32 	%r75, _ZZ18ax_cuda2_kernel_2dPdS_S_S_S_E4shut;
	add.s32 	%r76, %r75, %r74;
	ld.shared.f64 	%fd33, [%r76];
	ld.shared.f64 	%fd34, [%r71+80];
	ld.shared.f64 	%fd35, [%r73+80];
	ld.shared.f64 	%fd36, [%r76+800];
	ld.shared.f64 	%fd37, [%r71+160];
	ld.shared.f64 	%fd38, [%r73+160];
	ld.shared.f64 	%fd39, [%r76+1600];
	ld.shared.f64 	%fd40, [%r71+240];
	ld.shared.f64 	%fd41, [%r73+240];
	ld.shared.f64 	%fd42, [%r76+2400];
	ld.shared.f64 	%fd43, [%r71+320];
	ld.shared.f64 	%fd44, [%r73+320];
	ld.shared.f64 	%fd45, [%r76+3200];
	ld.shared.f64 	%fd46, [%r71+400];
	ld.shared.f64 	%fd47, [%r73+400];
	ld.shared.f64 	%fd48, [%r76+4000];
	ld.shared.f64 	%fd49, [%r71+480];
	ld.shared.f64 	%fd50, [%r73+480];
	ld.shared.f64 	%fd51, [%r76+4800];
	ld.shared.f64 	%fd52, [%r71+560];
	ld.shared.f64 	%fd53, [%r73+560];
	ld.shared.f64 	%fd54, [%r76+5600];
	ld.shared.f64 	%fd55, [%r71+640];
	ld.shared.f64 	%fd56, [%r73+640];
	ld.shared.f64 	%fd57, [%r76+6400];
	ld.shared.f64 	%fd58, [%r71+720];
	ld.shared.f64 	%fd59, [%r73+720];
	ld.shared.f64 	%fd60, [%r76+7200];
	mov.u32 	%r77, _ZZ18ax_cuda2_kernel_2dPdS_S_S_S_E4shus;
	add.s32 	%r78, %r69, %r77;
	add.s32 	%r93, %r78, 400;
	mov.u32 	%r79, _ZZ18ax_cuda2_kernel_2dPdS_S_S_S_E4shur;
	mad.lo.s32 	%r80, %r65, 80, %r79;
	add.s32 	%r91, %r80, 40;
	add.s32 	%r89, %r70, 400;
	cvta.to.global.u64 	%rd1, %rd20;
	mov.b32 	%r90, 400;
$L__BB1_3:
	ld.shared.f64 	%fd147, [%r91+-40];
	fma.rn.f64 	%fd148, %fd31, %fd147, 0d0000000000000000;
	ld.shared.f64 	%fd149, [%r93+-400];
	fma.rn.f64 	%fd150, %fd32, %fd149, %fd148;
	ld.shared.f64 	%fd151, [%r89+-400];
	fma.rn.f64 	%fd152, %fd151, %fd33, %fd150;
	ld.shared.f64 	%fd153, [%r91+-32];
	fma.rn.f64 	%fd154, %fd34, %fd153, %fd152;
	ld.shared.f64 	%fd155, [%r93+-320];
	fma.rn.f64 	%fd156, %fd35, %fd155, %fd154;
	ld.shared.f64 	%fd157, [%r89+-320];
	fma.rn.f64 	%fd158, %fd157, %fd36, %fd156;
	ld.shared.f64 	%fd159, [%r91+-24];
	fma.rn.f64 	%fd160, %fd37, %fd159, %fd158;
	ld.shared.f64 	%fd161, [%r93+-240];
	fma.rn.f64 	%fd162, %fd38, %fd161, %fd160;
	ld.shared.f64 	%fd163, [%r89+-240];
	fma.rn.f64 	%fd164, %fd163, %fd39, %fd162;
	ld.shared.f64 	%fd165, [%r91+-16];
	fma.rn.f64 	%fd166, %fd40, %fd165, %fd164;
	ld.shared.f64 	%fd167, [%r93+-160];
	fma.rn.f64 	%fd168, %fd41, %fd167, %fd166;
	ld.shared.f64 	%fd169, [%r89+-160];
	fma.rn.f64 	%fd170, %fd169, %fd42, %fd168;
	ld.shared.f64 	%fd171, [%r91+-8];
	fma.rn.f64 	%fd172, %fd43, %fd171, %fd170;
	ld.shared.f64 	%fd173, [%r93+-80];
	fma.rn.f64 	%fd174, %fd44, %fd173, %fd172;
	ld.shared.f64 	%fd175, [%r89+-80];
	fma.rn.f64 	%fd176, %fd175, %fd45, %fd174;
	ld.shared.f64 	%fd177, [%r91];
	fma.rn.f64 	%fd178, %fd46, %fd177, %fd176;
	ld.shared.f64 	%fd179, [%r93];
	fma.rn.f64 	%fd180, %fd47, %fd179, %fd178;
	ld.shared.f64 	%fd181, [%r89];
	fma.rn.f64 	%fd182, %fd181, %fd48, %fd180;
	ld.shared.f64 	%fd183, [%r91+8];
	fma.rn.f64 	%fd184, %fd49, %fd183, %fd182;
	ld.shared.f64 	%fd185, [%r93+80];
	fma.rn.f64 	%fd186, %fd50, %fd185, %fd184;
	ld.shared.f64 	%fd187, [%r89+80];
	fma.rn.f64 	%fd188, %fd187, %fd51, %fd186;
	ld.shared.f64 	%fd189, [%r91+16];
	fma.rn.f64 	%fd190, %fd52, %fd189, %fd188;
	ld.shared.f64 	%fd191, [%r93+160];
	fma.rn.f64 	%fd192, %fd53, %fd191, %fd190;
	ld.shared.f64 	%fd193, [%r89+160];
	fma.rn.f64 	%fd194, %fd193, %fd54, %fd192;
	ld.shared.f64 	%fd195, [%r91+24];
	fma.rn.f64 	%fd196, %fd55, %fd195, %fd194;
	ld.shared.f64 	%fd197, [%r93+240];
	fma.rn.f64 	%fd198, %fd56, %fd197, %fd196;
	ld.shared.f64 	%fd199, [%r89+240];
	fma.rn.f64 	%fd200, %fd199, %fd57, %fd198;
	ld.shared.f64 	%fd201, [%r91+32];
	fma.rn.f64 	%fd202, %fd58, %fd201, %fd200;
	ld.shared.f64 	%fd203, [%r93+320];
	fma.rn.f64 	%fd204, %fd59, %fd203, %fd202;
	ld.shared.f64 	%fd205, [%r89+320];
	fma.rn.f64 	%fd206, %fd205, %fd60, %fd204;
	mul.wide.u32 	%rd18, %r92, 8;
	add.s64 	%rd19, %rd1, %rd18;
	st.global.f64 	[%rd19], %fd206;
	add.s32 	%r93, %r93, 800;
	add.s32 	%r92, %r92, 100;
	add.s32 	%r91, %r91, 800;
	add.s32 	%r90, %r90, 8;
	add.s32 	%r89, %r89, 8;
	setp.ne.s32 	%p2, %r90, 480;
	@%p2 bra 	$L__BB1_3;
	ret;

}
	// .globl	_Z15ax_cuda2_kernelPdPKdS1_S1_S1_
.visible .entry _Z15ax_cuda2_kernelPdPKdS1_S1_S1_(
	.param .u64 .ptr .align 1 _Z15ax_cuda2_kernelPdPKdS1_S1_S1__param_0,
	.param .u64 .ptr .align 1 _Z15ax_cuda2_kernelPdPKdS1_S1_S1__param_1,
	.param .u64 .ptr .align 1 _Z15ax_cuda2_kernelPdPKdS1_S1_S1__param_2,
	.param .u64 .ptr .align 1 _Z15ax_cuda2_kernelPdPKdS1_S1_S1__param_3,
	.param .u64 .ptr .align 1 _Z15ax_cuda2_kernelPdPKdS1_S1_S1__param_4
)
{
	.reg .b32 	%r<39>;
	.reg .b64 	%rd<36>;
	.reg .b64 	%fd<1772>;
	// demoted variable
	.shared .align 8 .b8 _ZZ15ax_cuda2_kernelPdPKdS1_S1_S1_E6shdxm1[800];
	// demoted variable
	.shared .align 8 .b8 _ZZ15ax_cuda2_kernelPdPKdS1_S1_S1_E3shu[800];
	// demoted variable
	.shared .align 8 .b8 _ZZ15ax_cuda2_kernelPdPKdS1_S1_S1_E4shur[800];
	// demoted variable
	.shared .align 8 .b8 _ZZ15ax_cuda2_kernelPdPKdS1_S1_S1_E4shus[800];
	ld.param.u64 	%rd1, [_Z15ax_cuda2_kernelPdPKdS1_S1_S1__param_0];
	ld.param.u64 	%rd2, [_Z15ax_cuda2_kernelPdPKdS1_S1_S1__param_1];
	ld.param.u64 	%rd3, [_Z15ax_cuda2_kernelPdPKdS1_S1_S1__param_2];
	ld.param.u64 	%rd4, [_Z15ax_cuda2_kernelPdPKdS1_S1_S1__param_3];
	cvta.to.global.u64 	%rd5, %rd3;
	cvta.to.global.u64 	%rd6, %rd4;
	mov.u32 	%r1, %ctaid.x;
	mov.u32 	%r2, %tid.y;
	mov.u32 	%r3, %tid.x;
	mul.lo.s32 	%r4, %r2, 10;
	add.s32 	%r5, %r4, %r3;
	mul.wide.u32 	%rd7, %r5, 8;
	add.s64 	%rd8, %rd6, %rd7;
	ld.global.nc.f64 	%fd1, [%rd8];
	shl.b32 	%r6, %r5, 3;
	mov.u32 	%r7, _ZZ15ax_cuda2_kernelPdPKdS1_S1_S1_E6shdxm1;
	add.s32 	%r8, %r7, %r6;
	st.shared.f64 	[%r8], %fd1;
	mad.lo.s32 	%r9, %r1, 1000, %r5;
	cvta.to.global.u64 	%rd9, %rd2;
	mul.wide.u32 	%rd10, %r9, 8;
	add.s64 	%rd11, %rd9, %rd10;
	ld.global.nc.f64 	%fd2, [%rd11];
	ld.global.nc.f64 	%fd3, [%rd11+800];
	ld.global.nc.f64 	%fd4, [%rd11+1600];
	ld.global.nc.f64 	%fd5, [%rd11+2400];
	ld.global.nc.f64 	%fd6, [%rd11+3200];
	ld.global.nc.f64 	%fd7, [%rd11+4000];
	ld.global.nc.f64 	%fd8, [%rd11+4800];
	ld.global.nc.f64 	%fd9, [%rd11+5600];
	ld.global.nc.f64 	%fd10, [%rd11+6400];
	ld.global.nc.f64 	%fd11, [%rd11+7200];
	bar.sync 	0;
	mov.u32 	%r10, _ZZ15ax_cuda2_kernelPdPKdS1_S1_S1_E3shu;
	add.s32 	%r11, %r10, %r6;
	mov.u32 	%r12, _ZZ15ax_cuda2_kernelPdPKdS1_S1_S1_E4shur;
	add.s32 	%r13, %r12, %r6;
	mov.u32 	%r14, _ZZ15ax_cuda2_kernelPdPKdS1_S1_S1_E4shus;
	add.s32 	%r15, %r14, %r6;
	mad.lo.s32 	%r16, %r3, 80, %r7;
	mad.lo.s32 	%r17, %r1, 5000, %r9;
	mul.wide.u32 	%rd12, %r17, 8;
	add.s64 	%rd13, %rd5, %rd12;
	ld.global.nc.f64 	%fd12, [%rd13];
	mad.lo.s32 	%r18, %r1, 6000, %r5;
	mul.wide.u32 	%rd14, %r18, 8;
	add.s64 	%rd15, %rd5, %rd14;
	ld.global.nc.f64 	%fd13, [%rd15+8000];
	ld.global.nc.f64 	%fd14, [%rd15+16000];
	ld.global.nc.f64 	%fd15, [%rd15+24000];
	ld.global.nc.f64 	%fd16, [%rd15+32000];
	ld.global.nc.f64 	%fd17, [%rd15+40000];
	bar.sync 	0;
	st.shared.f64 	[%r11], %fd2;
	ld.shared.f64 	%fd18, [_ZZ15ax_cuda2_kernelPdPKdS1_S1_S1_E6shdxm1];
	fma.rn.f64 	%fd19, %fd18, %fd2, 0d0000000000000000;
	ld.shared.f64 	%fd20, [_ZZ15ax_cuda2_kernelPdPKdS1_S1_S1_E6shdxm1+80];
	fma.rn.f64 	%fd21, %fd20, %fd3, %fd19;
	ld.shared.f64 	%fd22, [_ZZ15ax_cuda2_kernelPdPKdS1_S1_S1_E6shdxm1+160];
	fma.rn.f64 	%fd23, %fd22, %fd4, %fd21;
	ld.shared.f64 	%fd24, [_ZZ15ax_cuda2_kernelPdPKdS1_S1_S1_E6shdxm1+240];
	fma.rn.f64 	%fd25, %fd24, %fd5, %fd23;
	ld.shared.f64 	%fd26, [_ZZ15ax_cuda2_kernelPdPKdS1_S1_S1_E6shdxm1+320];
	fma.rn.f64 	%fd27, %fd26, %fd6, %fd25;
	ld.shared.f64 	%fd28, [_ZZ15ax_cuda2_kernelPdPKdS1_S1_S1_E6shdxm1+400];
	fma.rn.f64 	%fd29, %fd28, %fd7, %fd27;
	ld.shared.f64 	%fd30, [_ZZ15ax_cuda2_kernelPdPKdS1_S1_S1_E6shdxm1+480];
	fma.rn.f64 	%fd31, %fd30, %fd8, %fd29;
	ld.shared.f64 	%fd32, [_ZZ15ax_cuda2_kernelPdPKdS1_S1_S1_E6shdxm1+560];
	fma.rn.f64 	%fd33, %fd32, %fd9, %fd31;
	ld.shared.f64 	%fd34, [_ZZ15ax_cuda2_kernelPdPKdS1_S1_S1_E6shdxm1+640];
	fma.rn.f64 	%fd35, %fd34, %fd10, %fd33;
	ld.shared.f64 	%fd36, [_ZZ15ax_cuda2_kernelPdPKdS1_S1_S1_E6shdxm1+720];
	fma.rn.f64 	%fd37, %fd36, %fd11, %fd35;
	bar.sync 	0;
	mad.lo.s32 	%r19, %r3, -72, %r16;
	ld.shared.f64 	%fd38, [%r19];
	shl.b32 	%r20, %r4, 3;
	add.s32 	%r21, %r10, %r20;
	ld.shared.f64 	%fd39, [%r21];
	fma.rn.f64 	%fd40, %fd38, %fd39, 0d0000000000000000;
	shl.b32 	%r22, %r2, 3;
	add.s32 	%r23, %r7, %r22;
	ld.shared.f64 	%fd41, [%r23];
	shl.b32 	%r24, %r3, 3;
	add.s32 	%r25, %r10, %r24;
	ld.shared.f64 	%fd42, [%r25];
	fma.rn.f64 	%fd43, %fd41, %fd42, 0d0000000000000000;
	ld.shared.f64 	%fd44, [%r19+80];
	ld.shared.f64 	%fd45, [%r21+8];
	fma.rn.f64 	%fd46, %fd44, %fd45, %fd40;
	ld.shared.f64 	%fd47, [%r23+80];
	ld.shared.f64 	%fd48, [%r25+80];
	fma.rn.f64 	%fd49, %fd47, %fd48, %fd43;
	ld.shared.f64 	%fd50, [%r19+160];
	ld.shared.f64 	%fd51, [%r21+16];
	fma.rn.f64 	%fd52, %fd50, %fd51, %fd46;
	ld.shared.f64 	%fd53, [%r23+160];
	ld.shared.f64 	%fd54, [%r25+160];
	fma.rn.f64 	%fd55, %fd53, %fd54, %fd49;
	ld.shared.f64 	%fd56, [%r19+240];
	ld.shared.f64 	%fd57, [%r21+24];
	fma.rn.f64 	%fd58, %fd56, %fd57, %fd52;
	ld.shared.f64 	%fd59, [%r23+240];
	ld.shared.f64 	%fd60, [%r25+240];
	fma.rn.f64 	%fd61, %fd59, %fd60, %fd55;
	ld.shared.f64 	%fd62, [%r19+320];
	ld.shared.f64 	%fd63, [%r21+32];
	fma.rn.f64 	%fd64, %fd62, %fd63, %fd58;
	ld.shared.f64 	%fd65, [%r23+320];
	ld.shared.f64 	%fd66, [%r25+320];
	fma.rn.f64 	%fd67, %fd65, %fd66, %fd61;
	ld.shared.f64 	%fd68, [%r19+400];
	ld.shared.f64 	%fd69, [%r21+40];
	fma.rn.f64 	%fd70, %fd68, %fd69, %fd64;
	ld.shared.f64 	%fd71, [%r23+400];
	ld.shared.f64 	%fd72, [%r25+400];
	fma.rn.f64 	%fd73, %fd71, %fd72, %fd67;
	ld.shared.f64 	%fd74, [%r19+480];
	ld.shared.f64 	%fd75, [%r21+48];
	fma.rn.f64 	%fd76, %fd74, %fd75, %fd70;
	ld.shared.f64 	%fd77, [%r23+480];
	ld.shared.f64 	%fd78, [%r25+480];
	fma.rn.f64 	%fd79, %fd77, %fd78, %fd73;
	ld.shared.f64 	%fd80, [%r19+560];
	ld.shared.f64 	%fd81, [%r21+56];
	fma.rn.f64 	%fd82, %fd80, %fd81, %fd76;
	ld.shared.f64 	%fd83, [%r23+560];
	ld.shared.f64 	%fd84, [%r25+560];
	fma.rn.f64 	%fd85, %fd83, %fd84, %fd79;
	ld.shared.f64 	%fd86, [%r19+640];
	ld.shared.f64 	%fd87, [%r21+64];
	fma.rn.f64 	%fd88, %fd86, %fd87, %fd82;
	ld.shared.f64 	%fd89, [%r23+640];
	ld.shared.f64 	%fd90, [%r25+640];
	fma.rn.f64 	%fd91, %fd89, %fd90, %fd85;
	ld.shared.f64 	%fd92, [%r19+720];
	ld.shared.f64 	%fd93, [%r21+72];
	fma.rn.f64 	%fd94, %fd92, %fd93, %fd88;
	ld.shared.f64 	%fd95, [%r23+720];
	ld.shared.f64 	%fd96, [%r25+720];
	fma.rn.f64 	%fd97, %fd95, %fd96, %fd91;
	mul.f64 	%fd98, %fd13, %fd97;
	fma.rn.f64 	%fd99, %fd12, %fd94, %fd98;
	fma.rn.f64 	%fd100, %fd14, %fd37, %fd99;
	st.shared.f64 	[%r13], %fd100;
	mul.f64 	%fd101, %fd16, %fd97;
	fma.rn.f64 	%fd102, %fd14, %fd94, %fd101;
	fma.rn.f64 	%fd103, %fd17, %fd37, %fd102;
	mul.f64 	%fd104, %fd15, %fd97;
	fma.rn.f64 	%fd105, %fd13, %fd94, %fd104;
	fma.rn.f64 	%fd106, %fd16, %fd37, %fd105;
	st.shared.f64 	[%r15], %fd106;
	bar.sync 	0;
	ld.shared.f64 	%fd107, [%r16];
	add.s32 	%r26, %r12, %r20;
	ld.shared.f64 	%fd108, [%r26];
	fma.rn.f64 	%fd109, %fd107, %fd108, 0d0000000000000000;
	ld.shared.f64 	%fd110, [_ZZ15ax_cuda2_kernelPdPKdS1_S1_S1_E6shdxm1];
	fma.rn.f64 	%fd111, %fd103, %fd110, 0d0000000000000000;
	mad.lo.s32 	%r27, %r2, 72, %r23;
	ld.shared.f64 	%fd112, [%r27];
	add.s32 	%r28, %r14, %r24;
	ld.shared.f64 	%fd113, [%r28];
	fma.rn.f64 	%fd114, %fd112, %fd113, %fd109;
	mad.lo.s32 	%r29, %r3, 72, %r19;
	ld.shared.f64 	%fd115, [%r29+8];
	ld.shared.f64 	%fd116, [%r26+8];
	fma.rn.f64 	%fd117, %fd115, %fd116, %fd114;
	ld.shared.f64 	%fd118, [_ZZ15ax_cuda2_kernelPdPKdS1_S1_S1_E6shdxm1+80];
	fma.rn.f64 	%fd119, %fd103, %fd118, 0d0000000000000000;
	ld.shared.f64 	%fd120, [%r27+8];
	ld.shared.f64 	%fd121, [%r28+80];
	fma.rn.f64 	%fd122, %fd120, %fd121, %fd117;
	ld.shared.f64 	%fd123, [%r29+16];
	ld.shared.f64 	%fd124, [%r26+16];
	fma.rn.f64 	%fd125, %fd123, %fd124, %fd122;
	ld.shared.f64 	%fd126, [_ZZ15ax_cuda2_kernelPdPKdS1_S1_S1_E6shdxm1+160];
	fma.rn.f64 	%fd127, %fd103, %fd126, 0d0000000000000000;
	ld.shared.f64 	%fd128, [%r27+16];
	ld.shared.f64 	%fd129, [%r28+160];
	fma.rn.f64 	%fd130, %fd128, %fd129, %fd125;
	ld.shared.f64 	%fd131, [%r29+24];
	ld.shared.f64 	%fd132, [%r26+24];
	fma.rn.f64 	%fd133, %fd131, %fd132, %fd130;
	ld.shared.f64 	%fd134, [_ZZ15ax_cuda2_kernelPdPKdS1_S1_S1_E6shdxm1+240];
	fma.rn.f64 	%fd135, %fd103, %fd134, 0d0000000000000000;
	ld.shared.f64 	%fd136, [%r27+24];
	ld.shared.f64 	%fd137, [%r28+240];
	fma.rn.f64 	%fd138, %fd136, %fd137, %fd133;
	ld.shared.f64 	%fd139, [%r29+32];
	ld.shared.f64 	%fd140, [%r26+32];
	fma.rn.f64 	%fd141, %fd139, %fd140, %fd138;
	ld.shared.f64 	%fd142, [_ZZ15ax_cuda2_kernelPdPKdS1_S1_S1_E6shdxm1+320];
	fma.rn.f64 	%fd143, %fd103, %fd142, 0d0000000000000000;
	ld.shared.f64 	%fd144, [%r27+32];
	ld.shared.f64 	%fd145, [%r28+320];
	fma.rn.f64 	%fd146, %fd144, %fd145, %fd141;
	ld.shared.f64 	%fd147, [%r29+40];
	ld.shared.f64 	%fd148, [%r26+40];
	fma.rn.f64 	%fd149, %fd147, %fd148, %fd146;
	ld.shared.f64 	%fd150, [_ZZ15ax_cuda2_kernelPdPKdS1_S1_S1_E6shdxm1+400];
	fma.rn.f64 	%fd151, %fd103, %fd150, 0d0000000000000000;
	ld.shared.f64 	%fd152, [%r27+40];
	ld.shared.f64 	%fd153, [%r28+400];
	fma.rn.f64 	%fd154, %fd152, %fd153, %fd149;
	ld.shared.f64 	%fd155, [%r29+48];
	ld.shared.f64 	%fd156, [%r26+48];
	fma.rn.f64 	%fd157, %fd155, %fd156, %fd154;
	ld.shared.f64 	%fd158, [_ZZ15ax_cuda2_kernelPdPKdS1_S1_S1_E6shdxm1+480];
	fma.rn.f64 	%fd159, %fd103, %fd158, 0d0000000000000000;
	ld.shared.f64 	%fd160, [%r27+48];
	ld.shared.f64 	%fd161, [%r28+480];
	fma.rn.f64 	%fd162, %fd160, %fd161, %fd157;
	ld.shared.f64 	%fd163, [%r29+56];
	ld.shared.f64 	%fd164, [%r26+56];
	fma.rn.f64 	%fd165, %fd163, %fd164, %fd162;
	ld.shared.f64 	%fd166, [_ZZ15ax_cuda2_kernelPdPKdS1_S1_S1_E6shdxm1+560];
	fma.rn.f64 	%fd167, %fd103, %fd166, 0d0000000000000000;
	ld.shared.f64 	%fd168, [%r27+56];
	ld.shared.f64 	%fd169, [%r28+560];
	fma.rn.f64 	%fd170, %fd168, %fd169, %fd165;
	ld.shared.f64 	%fd171, [%r29+64];
	ld.shared.f64 	%fd172, [%r26+64];
	fma.rn.f64 	%fd173, %fd171, %fd172, %fd170;
	ld.shared.f64 	%fd174, [_ZZ15ax_cuda2_kernelPdPKdS1_S1_S1_E6shdxm1+640];
	fma.rn.f64 	%fd175, %fd103, %fd174, 0d0000000000000000;
	ld.shared.f64 	%fd176, [%r27+64];
	ld.shared.f64 	%fd177, [%r28+640];
	fma.rn.f64 	%fd178, %fd176, %fd177, %fd173;
	ld.shared.f64 	%fd179, [%r29+72];
	ld.shared.f64 	%fd180, [%r26+72];
	fma.rn.f64 	%fd181, %fd179, %fd180, %fd178;
	ld.shared.f64 	%fd182, [_ZZ15ax_cuda2_kernelPdPKdS1_S1_S1_E6shdxm1+720];
	fma.rn.f64 	%fd183, %fd103, %fd182, 0d0000000000000000;
	ld.shared.f64 	%fd184, [%r27+72];
	ld.shared.f64 	%fd185, [%r28+720];
	fma.rn.f64 	%fd186, %fd184, %fd185, %fd181;
	add.f64 	%fd187, %fd186, %fd111;
	ld.global.nc.f64 	%fd188, [%rd15+800];
	add.s32 	%r30, %r18, 100;
	mul.wide.u32 	%rd16, %r30, 8;
	add.s64 	%rd17, %rd5, %rd16;
	ld.global.nc.f64 	%fd189, [%rd17+8000];
	ld.global.nc.f64 	%fd190, [%rd17+16000];
	ld.global.nc.f64 	%fd191, [%rd17+24000];
	ld.global.nc.f64 	%fd192, [%rd17+32000];
	ld.global.nc.f64 	%fd193, [%rd17+40000];
	bar.sync 	0;
	st.shared.f64 	[%r11], %fd3;
	ld.shared.f64 	%fd194, [_ZZ15ax_cuda2_kernelPdPKdS1_S1_S1_E6shdxm1+8];
	fma.rn.f64 	%fd195, %fd194, %fd2, 0d0000000000000000;
	ld.shared.f64 	%fd196, [_ZZ15ax_cuda2_kernelPdPKdS1_S1_S1_E6shdxm1+88];
	fma.rn.f64 	%fd197, %fd196, %fd3, %fd195;
	ld.shared.f64 	%fd198, [_ZZ15ax_cuda2_kernelPdPKdS1_S1_S1_E6shdxm1+168];
	fma.rn.f64 	%fd199, %fd198, %fd4, %fd197;
	ld.shared.f64 	%fd200, [_ZZ15ax_cuda2_kernelPdPKdS1_S1_S1_E6shdxm1+248];
	fma.rn.f64 	%fd201, %fd200, %fd5, %fd199;
	ld.shared.f64 	%fd202, [_ZZ15ax_cuda2_kernelPdPKdS1_S1_S1_E6shdxm1+328];
	fma.rn.f64 	%fd203, %fd202, %fd6, %fd201;
	ld.shared.f64 	%fd204, [_ZZ15ax_cuda2_kernelPdPKdS1_S1_S1_E6shdxm1+408];
	fma.rn.f64 	%fd205, %fd204, %fd7, %fd203;
	ld.shared.f64 	%fd206, [_ZZ15ax_cuda2_kernelPdPKdS1_S1_S1_E6shdxm1+488];
	fma.rn.f64 	%fd207, %fd206, %fd8, %fd205;
	ld.shared.f64 	%fd208, [_ZZ15ax_cuda2_kernelPdPKdS1_S1_S1_E6shdxm1+568];
	fma.rn.f64 	%fd209, %fd208, %fd9, %fd207;
	ld.shared.f64 	%fd210, [_ZZ15ax_cuda2_kernelPdPKdS1_S1_S1_E6shdxm1+648];
	fma.rn.f64 	%fd211, %fd210, %fd10, %fd209;
	ld.shared.f64 	%fd212, [_ZZ15ax_cuda2_kernelPdPKdS1_S1_S1_E6shdxm1+728];
	fma.rn.f64 	%fd213, %fd212, %fd11, %fd211;
	bar.sync 	0;
	ld.shared.f64 	%fd214, [%r19];
	ld.shared.f64 	%fd215, [%r21];
	fma.rn.f64 	%fd216, %fd214, %fd215, 0d0000000000000000;
	ld.shared.f64 	%fd217, [%r23];
	ld.shared.f64 	%fd218, [%r25];
	fma.rn.f64 	%fd219, %fd217, %fd218, 0d0000000000000000;
	ld.shared.f64 	%fd220, [%r19+80];
	ld.shared.f64 	%fd221, [%r21+8];
	fma.rn.f64 	%fd222, %fd220, %fd221, %fd216;
	ld.shared.f64 	%fd223, [%r23+80];
	ld.shared.f64 	%fd224, [%r25+80];
	fma.rn.f64 	%fd225, %fd223, %fd224, %fd219;
	ld.shared.f64 	%fd226, [%r19+160];
	ld.shared.f64 	%fd227, [%r21+16];
	fma.rn.f64 	%fd228, %fd226, %fd227, %fd222;
	ld.shared.f64 	%fd229, [%r23+160];
	ld.shared.f64 	%fd230, [%r25+160];
	fma.rn.f64 	%fd231, %fd229, %fd230, %fd225;
	ld.shared.f64 	%fd232, [%r19+240];
	ld.shared.f64 	%fd233, [%r21+24];
	fma.rn.f64 	%fd234, %fd232, %fd233, %fd228;
	ld.shared.f64 	%fd235, [%r23+240];
	ld.shared.f64 	%fd236, [%r25+240];
	fma.rn.f64 	%fd237, %fd235, %fd236, %fd231;
	ld.shared.f64 	%fd238, [%r19+320];
	ld.shared.f64 	%fd239, [%r21+32];
	fma.rn.f64 	%fd240, %fd238, %fd239, %fd234;
	ld.shared.f64 	%fd241, [%r23+320];
	ld.shared.f64 	%fd242, [%r25+320];
	fma.rn.f64 	%fd243, %fd241, %fd242, %fd237;
	ld.shared.f64 	%fd244, [%r19+400];
	ld.shared.f64 	%fd245, [%r21+40];
	fma.rn.f64 	%fd246, %fd244, %fd245, %fd240;
	ld.shared.f64 	%fd247, [%r23+400];
	ld.shared.f64 	%fd248, [%r25+400];
	fma.rn.f64 	%fd249, %fd247, %fd248, %fd243;
	ld.shared.f64 	%fd250, [%r19+480];
	ld.shared.f64 	%fd251, [%r21+48];
	fma.rn.f64 	%fd252, %fd250, %fd251, %fd246;
	ld.shared.f64 	%fd253, [%r23+480];
	ld.shared.f64 	%fd254, [%r25+480];
	fma.rn.f64 	%fd255, %fd253, %fd254, %fd249;
	ld.shared.f64 	%fd256, [%r19+560];
	ld.shared.f64 	%fd257, [%r21+56];
	fma.rn.f64 	%fd258, %fd256, %fd257, %fd252;
	ld.shared.f64 	%fd259, [%r23+560];
	ld.shared.f64 	%fd260, [%r25+560];
	fma.rn.f64 	%fd261, %fd259, %fd260, %fd255;
	ld.shared.f64 	%fd262, [%r19+640];
	ld.shared.f64 	%fd263, [%r21+64];
	fma.rn.f64 	%fd264, %fd262, %fd263, %fd258;
	ld.shared.f64 	%fd265, [%r23+640];
	ld.shared.f64 	%fd266, [%r25+640];
	fma.rn.f64 	%fd267, %fd265, %fd266, %fd261;
	ld.shared.f64 	%fd268, [%r19+720];
	ld.shared.f64 	%fd269, [%r21+72];
	fma.rn.f64 	%fd270, %fd268, %fd269, %fd264;
	ld.shared.f64 	%fd271, [%r23+720];
	ld.shared.f64 	%fd272, [%r25+720];
	fma.rn.f64 	%fd273, %fd271, %fd272, %fd267;
	mul.f64 	%fd274, %fd189, %fd273;
	fma.rn.f64 	%fd275, %fd188, %fd270, %fd274;
	fma.rn.f64 	%fd276, %fd190, %fd213, %fd275;
	st.shared.f64 	[%r13], %fd276;
	mul.f64 	%fd277, %fd192, %fd273;
	fma.rn.f64 	%fd278, %fd190, %fd270, %fd277;
	fma.rn.f64 	%fd279, %fd193, %fd213, %fd278;
	mul.f64 	%fd280, %fd191, %fd273;
	fma.rn.f64 	%fd281, %fd189, %fd270, %fd280;
	fma.rn.f64 	%fd282, %fd192, %fd213, %fd281;
	st.shared.f64 	[%r15], %fd282;
	bar.sync 	0;
	ld.shared.f64 	%fd283, [%r16];
	ld.shared.f64 	%fd284, [%r26];
	fma.rn.f64 	%fd285, %fd283, %fd284, 0d0000000000000000;
	ld.shared.f64 	%fd286, [_ZZ15ax_cuda2_kernelPdPKdS1_S1_S1_E6shdxm1+8];
	fma.rn.f64 	%fd287, %fd279, %fd286, %fd187;
	ld.shared.f64 	%fd288, [%r27];
	ld.shared.f64 	%fd289, [%r28];
	fma.rn.f64 	%fd290, %fd288, %fd289, %fd285;
	ld.shared.f64 	%fd291, [%r29+8];
	ld.shared.f64 	%fd292, [%r26+8];
	fma.rn.f64 	%fd293, %fd291, %fd292, %fd290;
	ld.shared.f64 	%fd294, [_ZZ15ax_cuda2_kernelPdPKdS1_S1_S1_E6shdxm1+88];
	fma.rn.f64 	%fd295, %fd279, %fd294, %fd119;
	ld.shared.f64 	%fd296, [%r27+8];
	ld.shared.f64 	%fd297, [%r28+80];
	fma.rn.f64 	%fd298, %fd296, %fd297, %fd293;
	ld.shared.f64 	%fd299, [%r29+16];
	ld.shared.f64 	%fd300, [%r26+16];
	fma.rn.f64 	%fd301, %fd299, %fd300, %fd298;
	ld.shared.f64 	%fd302, [_ZZ15ax_cuda2_kernelPdPKdS1_S1_S1_E6shdxm1+168];
	fma.rn.f64 	%fd303, %fd279, %fd302, %fd127;
	ld.shared.f64 	%fd304, [%r27+16];
	ld.shared.f64 	%fd305, [%r28+160];
	fma.rn.f64 	%fd306, %fd304, %fd305, %fd301;
	ld.shared.f64 	%fd307, [%r29+24];
	ld.shared.f64 	%fd308, [%r26+24];
	fma.rn.f64 	%fd309, %fd307, %fd308, %fd306;
	ld.shared.f64 	%fd310, [_ZZ15ax_cuda2_kernelPdPKdS1_S1_S1_E6shdxm1+248];
	fma.rn.f64 	%fd311, %fd279, %fd310, %fd135;
	ld.shared.f64 	%fd312, [%r27+24];
	ld.shared.f64 	%fd313, [%r28+240];
	fma.rn.f64 	%fd314, %fd312, %fd313, %fd309;
	ld.shared.f64 	%fd315, [%r29+32];
	ld.shared.f64 	%fd316, [%r26+32];
	fma.rn.f64 	%fd317, %fd315, %fd316, %fd314;
	ld.shared.f64 	%fd318, [_ZZ15ax_cuda2_kernelPdPKdS1_S1_S1_E6shdxm1+328];
	fma.rn.f64 	%fd319, %fd279, %fd318, %fd143;
	ld.shared.f64 	%fd320, [%r27+32];
	ld.shared.f64 	%fd321, [%r28+320];
	fma.rn.f64 	%fd322, %fd320, %fd321, %fd317;
	ld.shared.f64 	%fd323, [%r29+40];
	ld.shared.f64 	%fd324, [%r26+40];
	fma.rn.f64 	%fd325, %fd323, %fd324, %fd322;
	ld.shared.f64 	%fd326, [_ZZ15ax_cuda2_kernelPdPKdS1_S1_S1_E6shdxm1+408];
	fma.rn.f64 	%fd327, %fd279, %fd326, %fd151;
	ld.shared.f64 	%fd328, [%r27+40];
	ld.shared.f64 	%fd329, [%r28+400];
	fma.rn.f64 	%fd330, %fd328, %fd329, %fd325;
	ld.shared.f64 	%fd331, [%r29+48];
	ld.shared.f64 	%fd332, [%r26+48];
	fma.rn.f64 	%fd333, %fd331, %fd332, %fd330;
	ld.shared.f64 	%fd334, [_ZZ15ax_cuda2_kernelPdPKdS1_S1_S1_E6shdxm1+488];
	fma.rn.f64 	%fd335, %fd279, %fd334, %fd159;
	ld.shared.f64 	%fd336, [%r27+48];
	ld.shared.f64 	%fd337, [%r28+480];
	fma.rn.f64 	%fd338, %fd336, %fd337, %fd333;
	ld.shared.f64 	%fd339, [%r29+56];
	ld.shared.f64 	%fd340, [%r26+56];
	fma.rn.f64 	%fd341, %fd339, %fd340, %fd338;
	ld.shared.f64 	%fd342, [_ZZ15ax_cuda2_kernelPdPKdS1_S1_S1_E6shdxm1+568];
	fma.rn.f64 	%fd343, %fd279, %fd342, %fd167;
	ld.shared.f64 	%fd344, [%r27+56];
	ld.shared.f64 	%fd345, [%r28+560];
	fma.rn.f64 	%fd346, %fd344, %fd345, %fd341;
	ld.shared.f64 	%fd347, [%r29+64];
	ld.shared.f64 	%fd348, [%r26+64];
	fma.rn.f64 	%fd349, %fd347, %fd348, %fd346;
	ld.shared.f64 	%fd350, [_ZZ15ax_cuda2_kernelPdPKdS1_S1_S1_E6shdxm1+648];
	fma.rn.f64 	%fd351, %fd279, %fd350, %fd175;
	ld.shared.f64 	%fd352, [%r27+64];
	ld.shared.f64 	%fd353, [%r28+640];
	fma.rn.f64 	%fd354, %fd352, %fd353, %fd349;
	ld.shared.f64 	%fd355, [%r29+72];
	ld.shared.f64 	%fd356, [%r26+72];
	fma.rn.f64 	%fd357, %fd355, %fd356, %fd354;
	ld.shared.f64 	%fd358, [_ZZ15ax_cuda2_kernelPdPKdS1_S1_S1_E6shdxm1+728];
	fma.rn.f64 	%fd359, %fd279, %fd358, %fd183;
	ld.shared.f64 	%fd360, [%r27+72];
	ld.shared.f64 	%fd361, [%r28+720];
	fma.rn.f64 	%fd362, %fd360, %fd361, %fd357;
	add.f64 	%fd363, %fd362, %fd295;
	ld.global.nc.f64 	%fd364, [%rd15+1600];
	add.s32 	%r31, %r17, 200;
	mul.wide.u32 	%rd18, %r31, 8;
	add.s64 	%rd19, %rd5, %rd18;
	ld.global.nc.f64 	%fd365, [%rd19+8000];
	ld.global.nc.f64 	%fd366, [%rd19+16000];
	ld.global.nc.f64 	%fd367, [%rd19+24000];
	ld.global.nc.f64 	%fd368, [%rd19+32000];
	ld.global.nc.f64 	%fd369, [%rd19+40000];
	bar.sync 	0;
	st.shared.f64 	[%r11], %fd4;
	ld.shared.f64 	%fd370, [_ZZ15ax_cuda2_kernelPdPKdS1_S1_S1_E6shdxm1+16];
	fma.rn.f64 	%fd371, %fd370, %fd2, 0d0000000000000000;
	ld.shared.f64 	%fd372, [_ZZ15ax_cuda2_kernelPdPKdS1_S1_S1_E6shdxm1+96];
	fma.rn.f64 	%fd373, %fd372, %fd3, %fd371;
	ld.shared.f64 	%fd374, [_ZZ15ax_cuda2_kernelPdPKdS1_S1_S1_E6shdxm1+176];
	fma.rn.f64 	%fd375, %fd374, %fd4, %fd373;
	ld.shared.f64 	%fd376, [_ZZ15ax_cuda2_kernelPdPKdS1_S1_S1_E6shdxm1+256];
	fma.rn.f64 	%fd377, %fd376, %fd5, %fd375;
	ld.shared.f64 	%fd378, [_ZZ15ax_cuda2_kernelPdPKdS1_S1_S1_E6shdxm1+336];
	fma.rn.f64 	%fd379, %fd378, %fd6, %fd377;
	ld.shared.f64 	%fd380, [_ZZ15ax_cuda2_kernelPdPKdS1_S1_S1_E6shdxm1+416];
	fma.rn.f64 	%fd381, %fd380, %fd7, %fd379;
	ld.shared.f64 	%fd382, [_ZZ15ax_cuda2_kernelPdPKdS1_S1_S1_E6shdxm1+496];
	fma.rn.f64 	%fd383, %fd382, %fd8, %fd381;
	ld.shared.f64 	%fd384, [_ZZ15ax_cuda2_kernelPdPKdS1_S1_S1_E6shdxm1+576];
	fma.rn.f64 	%fd385, %fd384, %fd9, %fd383;
	ld.shared.f64 	%fd386, [_ZZ15ax_cuda2_kernelPdPKdS1_S1_S1_E6shdxm1+656];
	fma.rn.f64 	%fd387, %fd386, %fd10, %fd385;
	ld.shared.f64 	%fd388, [_ZZ15ax_cuda2_kernelPdPKdS1_S1_S1_E6shdxm1+736];
	fma.rn.f64 	%fd389, %fd388, %fd11, %fd387;
	bar.sync 	0;
	ld.shared.f64 	%fd390, [%r19];
	ld.shared.f64 	%fd391, [%r21];
	fma.rn.f64 	%fd392, %fd390, %fd391, 0d0000000000000000;
	ld.shared.f64 	%fd393, [%r23];
	ld.shared.f64 	%fd394, [%r25];
	fma.rn.f64 	%fd395, %fd393, %fd394, 0d0000000000000000;
	ld.shared.f64 	%fd396, [%r19+80];
	ld.shared.f64 	%fd397, [%r21+8];
	fma.rn.f64 	%fd398, %fd396, %fd397, %fd392;
	ld.shared.f64 	%fd399, [%r23+80];
	ld.shared.f64 	%fd400, [%r25+80];
	fma.rn.f64 	%fd401, %fd399, %fd400, %fd395;
	ld.shared.f64 	%fd402, [%r19+160];
	ld.shared.f64 	%fd403, [%r21+16];
	fma.rn.f64 	%fd404, %fd402, %fd403, %fd398;
	ld.shared.f64 	%fd405, [%r23+160];
	ld.shared.f64 	%fd406, [%r25+160];
	fma.rn.f64 	%fd407, %fd405, %fd406, %fd401;
	ld.shared.f64 	%fd408, [%r19+240];
	ld.shared.f64 	%fd409, [%r21+24];
	fma.rn.f64 	%fd410, %fd408, %fd409, %fd404;
	ld.shared.f64 	%fd411, [%r23+240];
	ld.shared.f64 	%fd412, [%r25+240];
	fma.rn.f64 	%fd413, %fd411, %fd412, %fd407;
	ld.shared.f64 	%fd414, [%r19+320];
	ld.shared.f64 	%fd415, [%r21+32];
	fma.rn.f64 	%fd416, %fd414, %fd415, %fd410;
	ld.shared.f64 	%fd417, [%r23+320];
	ld.shared.f64 	%fd418, [%r25+320];
	fma.rn.f64 	%fd419, %fd417, %fd418, %fd413;
	ld.shared.f64 	%fd420, [%r19+400];
	ld.shared.f64 	%fd421, [%r21+40];
	fma.rn.f64 	%fd422, %fd420, %fd421, %fd416;
	ld.shared.f64 	%fd423, [%r23+400];
	ld.shared.f64 	%fd424, [%r25+400];
	fma.rn.f64 	%fd425, %fd423, %fd424, %fd419;
	ld.shared.f64 	%fd426, [%r19+480];
	ld.shared.f64 	%fd427, [%r21+48];
	fma.rn.f64 	%fd428, %fd426, %fd427, %fd422;
	ld.shared.f64 	%fd429, [%r23+480];
	ld.shared.f64 	%fd430, [%r25+480];
	fma.rn.f64 	%fd431, %fd429, %fd430, %fd425;
	ld.shared.f64 	%fd432, [%r19+560];
	ld.shared.f64 	%fd433, [%r21+56];
	fma.rn.f64 	%fd434, %fd432, %fd433, %fd428;
	ld.shared.f64 	%fd435, [%r23+560];
	ld.shared.f64 	%fd436, [%r25+560];
	fma.rn.f64 	%fd437, %fd435, %fd436, %fd431;
	ld.shared.f64 	%fd438, [%r19+640];
	ld.shared.f64 	%fd439, [%r21+64];
	fma.rn.f64 	%fd440, %fd438, %fd439, %fd434;
	ld.shared.f64 	%fd441, [%r23+640];
	ld.shared.f64 	%fd442, [%r25+640];
	fma.rn.f64 	%fd443, %fd441, %fd442, %fd437;
	ld.shared.f64 	%fd444, [%r19+720];
	ld.shared.f64 	%fd445, [%r21+72];
	fma.rn.f64 	%fd446, %fd444, %fd445, %fd440;
	ld.shared.f64 	%fd447, [%r23+720];
	ld.shared.f64 	%fd448, [%r25+720];
	fma.rn.f64 	%fd449, %fd447, %fd448, %fd443;
	mul.f64 	%fd450, %fd365, %fd449;
	fma.rn.f64 	%fd451, %fd364, %fd446, %fd450;
	fma.rn.f64 	%fd452, %fd366, %fd389, %fd451;
	st.shared.f64 	[%r13], %fd452;
	mul.f64 	%fd453, %fd368, %fd449;
	fma.rn.f64 	%fd454, %fd366, %fd446, %fd453;
	fma.rn.f64 	%fd455, %fd369, %fd389, %fd454;
	mul.f64 	%fd456, %fd367, %fd449;
	fma.rn.f64 	%fd457, %fd365, %fd446, %fd456;
	fma.rn.f64 	%fd458, %fd368, %fd389, %fd457;
	st.shared.f64 	[%r15], %fd458;
	bar.sync 	0;
	ld.shared.f64 	%fd459, [%r16];
	ld.shared.f64 	%fd460, [%r26];
	fma.rn.f64 	%fd461, %fd459, %fd460, 0d0000000000000000;
	ld.shared.f64 	%fd462, [_ZZ15ax_cuda2_kernelPdPKdS1_S1_S1_E6shdxm1+16];
	fma.rn.f64 	%fd463, %fd455, %fd462, %fd287;
	ld.shared.f64 	%fd464, [%r27];
	ld.shared.f64 	%fd465, [%r28];
	fma.rn.f64 	%fd466, %fd464, %fd465, %fd461;
	ld.shared.f64 	%fd467, [%r29+8];
	ld.shared.f64 	%fd468, [%r26+8];
	fma.rn.f64 	%fd469, %fd467, %fd468, %fd466;
	ld.shared.f64 	%fd470, [_ZZ15ax_cuda2_kernelPdPKdS1_S1_S1_E6shdxm1+96];
	fma.rn.f64 	%fd471, %fd455, %fd470, %fd363;
	ld.shared.f64 	%fd472, [%r27+8];
	ld.shared.f64 	%fd473, [%r28+80];
	fma.rn.f64 	%fd474, %fd472, %fd473, %fd469;
	ld.shared.f64 	%fd475, [%r29+16];
	ld.shared.f64 	%fd476, [%r26+16];
	fma.rn.f64 	%fd477, %fd475, %fd476, %fd474;
	ld.shared.f64 	%fd478, [_ZZ15ax_cuda2_kernelPdPKdS1_S1_S1_E6shdxm1+176];
	fma.rn.f64 	%fd479, %fd455, %fd478, %fd303;
	ld.shared.f64 	%fd480, [%r27+16];
	ld.shared.f64 	%fd481, [%r28+160];
	fma.rn.f64 	%fd482, %fd480, %fd481, %fd477;
	ld.shared.f64 	%fd483, [%r29+24];
	ld.shared.f64 	%fd484, [%r26+24];
	fma.rn.f64 	%fd485, %fd483, %fd484, %fd482;
	ld.shared.f64 	%fd486, [_ZZ15ax_cuda2_kernelPdPKdS1_S1_S1_E6shdxm1+256];
	fma.rn.f64 	%fd487, %fd455, %fd486, %fd311;
	ld.shared.f64 	%fd488, [%r27+24];
	ld.shared.f64 	%fd489, [%r28+240];
	fma.rn.f64 	%fd490, %fd488, %fd489, %fd485;
	ld.shared.f64 	%fd491, [%r29+32];
	ld.shared.f64 	%fd492, [%r26+32];
	fma.rn.f64 	%fd493, %fd491, %fd492, %fd490;
	ld.shared.f64 	%fd494, [_ZZ15ax_cuda2_kernelPdPKdS1_S1_S1_E6shdxm1+336];
	fma.rn.f64 	%fd495, %fd455, %fd494, %fd319;
	ld.shared.f64 	%fd496, [%r27+32];
	ld.shared.f64 	%fd497, [%r28+320];
	fma.rn.f64 	%fd498, %fd496, %fd497, %fd493;
	ld.shared.f64 	%fd499, [%r29+40];
	ld.shared.f64 	%fd500, [%r26+40];
	fma.rn.f64 	%fd501, %fd499, %fd500, %fd498;
	ld.shared.f64 	%fd502, [_ZZ15ax_cuda2_kernelPdPKdS1_S1_S1_E6shdxm1+416];
	fma.rn.f64 	%fd503, %fd455, %fd502, %fd327;
	ld.shared.f64 	%fd504, [%r27+40];
	ld.shared.f64 	%fd505, [%r28+400];
	fma.rn.f64 	%fd506, %fd504, %fd505, %fd501;
	ld.shared.f64 	%fd507, [%r29+48];
	ld.shared.f64 	%fd508, [%r26+48];
	fma.rn.f64 	%fd509, %fd507, %fd508, %fd506;
	ld.shared.f64 	%fd510, [_ZZ15ax_cuda2_kernelPdPKdS1_S1_S1_E6shdxm1+496];
	fma.rn.f64 	%fd511, %fd455, %fd510, %fd335;
	ld.shared.f64 	%fd512, [%r27+48];
	ld.shared.f64 	%fd513, [%r28+480];
	fma.rn.f64 	%fd514, %fd512, %fd513, %fd509;
	ld.shared.f64 	%fd515, [%r29+56];
	ld.shared.f64 	%fd516, [%r26+56];
	fma.rn.f64 	%fd517, %fd515, %fd516, %fd514;
	ld.shared.f64 	%fd518, [_ZZ15ax_cuda2_kernelPdPKdS1_S1_S1_E6shdxm1+576];
	fma.rn.f64 	%fd519, %fd455, %fd518, %fd343;
	ld.shared.f64 	%fd520, [%r27+56];
	ld.shared.f64 	%fd521, [%r28+560];
	fma.rn.f64 	%fd522, %fd520, %fd521, %fd517;
	ld.shared.f64 	%fd523, [%r29+64];
	ld.shared.f64 	%fd524, [%r26+64];
	fma.rn.f64 	%fd525, %fd523, %fd524, %fd522;
	ld.shared.f64 	%fd526, [_ZZ15ax_cuda2_kernelPdPKdS1_S1_S1_E6shdxm1+656];
	fma.rn.f64 	%fd527, %fd455, %fd526, %fd351;
	ld.shared.f64 	%fd528, [%r27+64];
	ld.shared.f64 	%fd529, [%r28+640];
	fma.rn.f64 	%fd530, %fd528, %fd529, %fd525;
	ld.shared.f64 	%fd531, [%r29+72];
	ld.shared.f64 	%fd532, [%r26+72];
	fma.rn.f64 	%fd533, %fd531, %fd532, %fd530;
	ld.shared.f64 	%fd534, [_ZZ15ax_cuda2_kernelPdPKdS1_S1_S1_E6shdxm1+736];
	fma.rn.f64 	%fd535, %fd455, %fd534, %fd359;
	ld.shared.f64 	%fd536, [%r27+72];
	ld.shared.f64 	%fd537, [%r28+720];
	fma.rn.f64 	%fd538, %fd536, %fd537, %fd533;
	add.f64 	%fd539, %fd538, %fd479;
	ld.global.nc.f64 	%fd540, [%rd15+2400];
	add.s32 	%r32, %r18, 300;
	mul.wide.u32 	%rd20, %r32, 8;
	add.s64 	%rd21, %rd5, %rd20;
	ld.global.nc.f64 	%fd541, [%rd21+8000];
	ld.global.nc.f64 	%fd542, [%rd21+16000];
	ld.global.nc.f64 	%fd543, [%rd21+24000];
	ld.global.nc.f64 	%fd544, [%rd21+32000];
	ld.global.nc.f64 	%fd545, [%rd21+40000];
	bar.sync 	0;
	st.shared.f64 	[%r11], %fd5;
	ld.shared.f64 	%fd546, [_ZZ15ax_cuda2_kernelPdPKdS1_S1_S1_E6shdxm1+24];
	fma.rn.f64 	%fd547, %fd546, %fd2, 0d0000000000000000;
	ld.shared.f64 	%fd548, [_ZZ15ax_cuda2_kernelPdPKdS1_S1_S1_E6shdxm1+104];
	fma.rn.f64 	%fd549, %fd548, %fd3, %fd547;
	ld.shared.f64 	%fd550, [_ZZ15ax_cuda2_kernelPdPKdS1_S1_S1_E6shdxm1+184];
	fma.rn.f64 	%fd551, %fd550, %fd4, %fd549;
	ld.shared.f64 	%fd552, [_ZZ15ax_cuda2_kernelPdPKdS1_S1_S1_E6shdxm1+264];
	fma.rn.f64 	%fd553, %fd552, %fd5, %fd551;
	ld.shared.f64 	%fd554, [_ZZ15ax_cuda2_kernelPdPKdS1_S1_S1_E6shdxm1+344];
	fma.rn.f64 	%fd555, %fd554, %fd6, %fd553;
	ld.shared.f64 	%fd556, [_ZZ15ax_cuda2_kernelPdPKdS1_S1_S1_E6shdxm1+424];
	fma.rn.f64 	%fd557, %fd556, %fd7, %fd555;
	ld.shared.f64 	%fd558, [_ZZ15ax_cuda2_kernelPdPKdS1_S1_S1_E6shdxm1+504];
	fma.rn.f64 	%fd559, %fd558, %fd8, %fd557;
	ld.shared.f64 	%fd560, [_ZZ15ax_cuda2_kernelPdPKdS1_S1_S1_E6shdxm1+584];
	fma.rn.f64 	%fd561, %fd560, %fd9, %fd559;
	ld.shared.f64 	%fd562, [_ZZ15ax_cuda2_kernelPdPKdS1_S1_S1_E6shdxm1+664];
	fma.rn.f64 	%fd563, %fd562, %fd10, %fd561;
	ld.shared.f64 	%fd564, [_ZZ15ax_cuda2_kernelPdPKdS1_S1_S1_E6shdxm1+744];
	fma.rn.f64 	%fd565, %fd564, %fd11, %fd563;
	bar.sync 	0;
	ld.shared.f64 	%fd566, [%r19];
	ld.shared.f64 	%fd567, [%r21];
	fma.rn.f64 	%fd568, %fd566, %fd567, 0d0000000000000000;
	ld.shared.f64 	%fd569, [%r23];
	ld.shared.f64 	%fd570, [%r25];
	fma.rn.f64 	%fd571, %fd569, %fd570, 0d0000000000000000;
	ld.shared.f64 	%fd572, [%r19+80];
	ld.shared.f64 	%fd573, [%r21+8];
	fma.rn.f64 	%fd574, %fd572, %fd573, %fd568;
	ld.shared.f64 	%fd575, [%r23+80];
	ld.shared.f64 	%fd576, [%r25+80];
	fma.rn.f64 	%fd577, %fd575, %fd576, %fd571;
	ld.shared.f64 	%fd578, [%r19+160];
	ld.shared.f64 	%fd579, [%r21+16];
	fma.rn.f64 	%fd580, %fd578, %fd579, %fd574;
	ld.shared.f64 	%fd581, [%r23+160];
	ld.shared.f64 	%fd582, [%r25+160];
	fma.rn.f64 	%fd583, %fd581, %fd582, %fd577;
	ld.shared.f64 	%fd584, [%r19+240];
	ld.shared.f64 	%fd585, [%r21+24];
	fma.rn.f64 	%fd586, %fd584, %fd585, %fd580;
	ld.shared.f64 	%fd587, [%r23+240];
	ld.shared.f64 	%fd588, [%r25+240];
	fma.rn.f64 	%fd589, %fd587, %fd588, %fd583;
	ld.shared.f64 	%fd590, [%r19+320];
	ld.shared.f64 	%fd591, [%r21+32];
	fma.rn.f64 	%fd592, %fd590, %fd591, %fd586;
	ld.shared.f64 	%fd593, [%r23+320];
	ld.shared.f64 	%fd594, [%r25+320];
	fma.rn.f64 	%fd595, %fd593, %fd594, %fd589;
	ld.shared.f64 	%fd596, [%r19+400];
	ld.shared.f64 	%fd597, [%r21+40];
	fma.rn.f64 	%fd598, %fd596, %fd597, %fd592;
	ld.shared.f64 	%fd599, [%r23+400];
	ld.shared.f64 	%fd600, [%r25+400];
	fma.rn.f64 	%fd601, %fd599, %fd600, %fd595;
	ld.shared.f64 	%fd602, [%r19+480];
	ld.shared.f64 	%fd603, [%r21+48];
	fma.rn.f64 	%fd604, %fd602, %fd603, %fd598;
	ld.shared.f64 	%fd605, [%r23+480];
	ld.shared.f64 	%fd606, [%r25+480];
	fma.rn.f64 	%fd607, %fd605, %fd606, %fd601;
	ld.shared.f64 	%fd608, [%r19+560];
	ld.shared.f64 	%fd609, [%r21+56];
	fma.rn.f64 	%fd610, %fd608, %fd609, %fd604;
	ld.shared.f64 	%fd611, [%r23+560];
	ld.shared.f64 	%fd612, [%r25+560];
	fma.rn.f64 	%fd613, %fd611, %fd612, %fd607;
	ld.shared.f64 	%fd614, [%r19+640];
	ld.shared.f64 	%fd615, [%r21+64];
	fma.rn.f64 	%fd616, %fd614, %fd615, %fd610;
	ld.shared.f64 	%fd617, [%r23+640];
	ld.shared.f64 	%fd618, [%r25+640];
	fma.rn.f64 	%fd619, %fd617, %fd618, %fd613;
	ld.shared.f64 	%fd620, [%r19+720];
	ld.shared.f64 	%fd621, [%r21+72];
	fma.rn.f64 	%fd622, %fd620, %fd621, %fd616;
	ld.shared.f64 	%fd623, [%r23+720];
	ld.shared.f64 	%fd624, [%r25+720];
	fma.rn.f64 	%fd625, %fd623, %fd624, %fd619;
	mul.f64 	%fd626, %fd541, %fd625;
	fma.rn.f64 	%fd627, %fd540, %fd622, %fd626;
	fma.rn.f64 	%fd628, %fd542, %fd565, %fd627;
	st.shared.f64 	[%r13], %fd628;
	mul.f64 	%fd629, %fd544, %fd625;
	fma.rn.f64 	%fd630, %fd542, %fd622, %fd629;
	fma.rn.f64 	%fd631, %fd545, %fd565, %fd630;
	mul.f64 	%fd632, %fd543, %fd625;
	fma.rn.f64 	%fd633, %fd541, %fd622, %fd632;
	fma.rn.f64 	%fd634, %fd544, %fd565, %fd633;
	st.shared.f64 	[%r15], %fd634;
	bar.sync 	0;
	ld.shared.f64 	%fd635, [%r16];
	ld.shared.f64 	%fd636, [%r26];
	fma.rn.f64 	%fd637, %fd635, %fd636, 0d0000000000000000;
	ld.shared.f64 	%fd638, [_ZZ15ax_cuda2_kernelPdPKdS1_S1_S1_E6shdxm1+24];
	fma.rn.f64 	%fd639, %fd631, %fd638, %fd463;
	ld.shared.f64 	%fd640, [%r27];
	ld.shared.f64 	%fd641, [%r28];
	fma.rn.f64 	%fd642, %fd640, %fd641, %fd637;
	ld.shared.f64 	%fd643, [%r29+8];
	ld.shared.f64 	%fd644, [%r26+8];
	fma.rn.f64 	%fd645, %fd643, %fd644, %fd642;
	ld.shared.f64 	%fd646, [_ZZ15ax_cuda2_kernelPdPKdS1_S1_S1_E6shdxm1+104];
	fma.rn.f64 	%fd647, %fd631, %fd646, %fd471;
	ld.shared.f64 	%fd648, [%r27+8];
	ld.shared.f64 	%fd649, [%r28+80];
	fma.rn.f64 	%fd650, %fd648, %fd649, %fd645;
	ld.shared.f64 	%fd651, [%r29+16];
	ld.shared.f64 	%fd652, [%r26+16];
	fma.rn.f64 	%fd653, %fd651, %fd652, %fd650;
	ld.shared.f64 	%fd654, [_ZZ15ax_cuda2_kernelPdPKdS1_S1_S1_E6shdxm1+184];
	fma.rn.f64 	%fd655, %fd631, %fd654, %fd539;
	ld.shared.f64 	%fd656, [%r27+16];
	ld.shared.f64 	%fd657, [%r28+160];
	fma.rn.f64 	%fd658, %fd656, %fd657, %fd653;
	ld.shared.f64 	%fd659, [%r29+24];
	ld.shared.f64 	%fd660, [%r26+24];
	fma.rn.f64 	%fd661, %fd659, %fd660, %fd658;
	ld.shared.f64 	%fd662, [_ZZ15ax_cuda2_kernelPdPKdS1_S1_S1_E6shdxm1+264];
	fma.rn.f64 	%fd663, %fd631, %fd662, %fd487;
	ld.shared.f64 	%fd664, [%r27+24];
	ld.shared.f64 	%fd665, [%r28+240];
	fma.rn.f64 	%fd666, %fd664, %fd665, %fd661;
	ld.shared.f64 	%fd667, [%r29+32];
	ld.shared.f64 	%fd668, [%r26+32];
	fma.rn.f64 	%fd669, %fd667, %fd668, %fd666;
	ld.shared.f64 	%fd670, [_ZZ15ax_cuda2_kernelPdPKdS1_S1_S1_E6shdxm1+344];
	fma.rn.f64 	%fd671, %fd631, %fd670, %fd495;
	ld.shared.f64 	%fd672, [%r27+32];
	ld.shared.f64 	%fd673, [%r28+320];
	fma.rn.f64 	%fd674, %fd672, %fd673, %fd669;
	ld.shared.f64 	%fd675, [%r29+40];
	ld.shared.f64 	%fd676, [%r26+40];
	fma.rn.f64 	%fd677, %fd675, %fd676, %fd674;
	ld.shared.f64 	%fd678, [_ZZ15ax_cuda2_kernelPdPKdS1_S1_S1_E6shdxm1+424];
	fma.rn.f64 	%fd679, %fd631, %fd678, %fd503;
	ld.shared.f64 	%fd680, [%r27+40];
	ld.shared.f64 	%fd681, [%r28+400];
	fma.rn.f64 	%fd682, %fd680, %fd681, %fd677;
	ld.shared.f64 	%fd683, [%r29+48];
	ld.shared.f64 	%fd684, [%r26+48];
	fma.rn.f64 	%fd685, %fd683, %fd684, %fd682;
	ld.shared.f64 	%fd686, [_ZZ15ax_cuda2_kernelPdPKdS1_S1_S1_E6shdxm1+504];
	fma.rn.f64 	%fd687, %fd631, %fd686, %fd511;
	ld.shared.f64 	%fd688, [%r27+48];
	ld.shared.f64 	%fd689, [%r28+480];
	fma.rn.f64 	%fd690, %fd688, %fd689, %fd685;
	ld.shared.f64 	%fd691, [%r29+56];
	ld.shared.f64 	%fd692, [%r26+56];
	fma.rn.f64 	%fd693, %fd691, %fd692, %fd690;
	ld.shared.f64 	%fd694, [_ZZ15ax_cuda2_kernelPdPKdS1_S1_S1_E6shdxm1+584];
	fma.rn.f64 	%fd695, %fd631, %fd694, %fd519;
	ld.shared.f64 	%fd696, [%r27+56];
	ld.shared.f64 	%fd697, [%r28+560];
	fma.rn.f64 	%fd698, %fd696, %fd697, %fd693;
	ld.shared.f64 	%fd699, [%r29+64];
	ld.shared.f64 	%fd700, [%r26+64];
	fma.rn.f64 	%fd701, %fd699, %fd700, %fd698;
	ld.shared.f64 	%fd702, [_ZZ15ax_cuda2_kernelPdPKdS1_S1_S1_E6shdxm1+664];
	fma.rn.f64 	%fd703, %fd631, %fd702, %fd527;
	ld.shared.f64 	%fd704, [%r27+64];
	ld.shared.f64 	%fd705, [%r28+640];
	fma.rn.f64 	%fd706, %fd704, %fd705, %fd701;
	ld.shared.f64 	%fd707, [%r29+72];
	ld.shared.f64 	%fd708, [%r26+72];
	fma.rn.f64 	%fd709, %fd707, %fd708, %fd706;
	ld.shared.f64 	%fd710, [_ZZ15ax_cuda2_kernelPdPKdS1_S1_S1_E6shdxm1+744];
	fma.rn.f64 	%fd711, %fd631, %fd710, %fd535;
	ld.shared.f64 	%fd712, [%r27+72];
	ld.shared.f64 	%fd713, [%r28+720];
	fma.rn.f64 	%fd714, %fd712, %fd713, %fd709;
	add.f64 	%fd715, %fd714, %fd663;
	ld.global.nc.f64 	%fd716, [%rd15+3200];
	add.s32 	%r33, %r17, 400;
	mul.wide.u32 	%rd22, %r33, 8;
	add.s64 	%rd23, %rd5, %rd22;
	ld.global.nc.f64 	%fd717, [%rd23+8000];
	ld.global.nc.f64 	%fd718, [%rd23+16000];
	ld.global.nc.f64 	%fd719, [%rd23+24000];
	ld.global.nc.f64 	%fd720, [%rd23+32000];
	ld.global.nc.f64 	%fd721, [%rd23+40000];
	bar.sync 	0;
	st.shared.f64 	[%r11], %fd6;
	ld.shared.f64 	%fd722, [_ZZ15ax_cuda2_kernelPdPKdS1_S1_S1_E6shdxm1+32];
	fma.rn.f64 	%fd723, %fd722, %fd2, 0d0000000000000000;
	ld.shared.f64 	%fd724, [_ZZ15ax_cuda2_kernelPdPKdS1_S1_S1_E6shdxm1+112];
	fma.rn.f64 	%fd725, %fd724, %fd3, %fd723;
	ld.shared.f64 	%fd726, [_ZZ15ax_cuda2_kernelPdPKdS1_S1_S1_E6shdxm1+192];
	fma.rn.f64 	%fd727, %fd726, %fd4, %fd725;
	ld.shared.f64 	%fd728, [_ZZ15ax_cuda2_kernelPdPKdS1_S1_S1_E6shdxm1+272];
	fma.rn.f64 	%fd729, %fd728, %fd5, %fd727;
	ld.shared.f64 	%fd730, [_ZZ15ax_cuda2_kernelPdPKdS1_S1_S1_E6shdxm1+352];
	fma.rn.f64 	%fd731, %fd730, %fd6, %fd729;
	ld.shared.f64 	%fd732, [_ZZ15ax_cuda2_kernelPdPKdS1_S1_S1_E6shdxm1+432];
	fma.rn.f64 	%fd733, %fd732, %fd7, %fd731;
	ld.shared.f64 	%fd734, [_ZZ15ax_cuda2_kernelPdPKdS1_S1_S1_E6shdxm1+512];
	fma.rn.f64 	%fd735, %fd734, %fd8, %fd733;
	ld.shared.f64 	%fd736, [_ZZ15ax_cuda2_kernelPdPKdS1_S1_S1_E6shdxm1+592];
	fma.rn.f64 	%fd737, %fd736, %fd9, %fd735;
	ld.shared.f64 	%fd738, [_ZZ15ax_cuda2_kernelPdPKdS1_S1_S1_E6shdxm1+672];
	fma.rn.f64 	%fd739, %fd738, %fd10, %fd737;
	ld.shared.f64 	%fd740, [_ZZ15ax_cuda2_kernelPdPKdS1_S1_S1_E6shdxm1+752];
	fma.rn.f64 	%fd741, %fd740, %fd11, %fd739;
	bar.sync 	0;
	ld.shared.f64 	%fd742, [%r19];
	ld.shared.f64 	%fd743, [%r21];
	fma.rn.f64 	%fd744, %fd742, %fd743, 0d0000000000000000;
	ld.shared.f64 	%fd745, [%r23];
	ld.shared.f64 	%fd746, [%r25];
	fma.rn.f64 	%fd747, %fd745, %fd746, 0d0000000000000000;
	ld.shared.f64 	%fd748, [%r19+80];
	ld.shared.f64 	%fd749, [%r21+8];
	fma.rn.f64 	%fd750, %fd748, %fd749, %fd744;
	ld.shared.f64 	%fd751, [%r23+80];
	ld.shared.f64 	%fd752, [%r25+80];
	fma.rn.f64 	%fd753, %fd751, %fd752, %fd747;
	ld.shared.f64 	%fd754, [%r19+160];
	ld.shared.f64 	%fd755, [%r21+16];
	fma.rn.f64 	%fd756, %fd754, %fd755, %fd750;
	ld.shared.f64 	%fd757, [%r23+160];
	ld.shared.f64 	%fd758, [%r25+160];
	fma.rn.f64 	%fd759, %fd757, %fd758, %fd753;
	ld.shared.f64 	%fd760, [%r19+240];
	ld.shared.f64 	%fd761, [%r21+24];
	fma.rn.f64 	%fd762, %fd760, %fd761, %fd756;
	ld.shared.f64 	%fd763, [%r23+240];
	ld.shared.f64 	%fd764, [%r25+240];
	fma.rn.f64 	%fd765, %fd763, %fd764, %fd759;
	ld.shared.f64 	%fd766, [%r19+320];
	ld.shared.f64 	%fd767, [%r21+32];
	fma.rn.f64 	%fd768, %fd766, %fd767, %fd762;
	ld.shared.f64 	%fd769, [%r23+320];
	ld.shared.f64 	%fd770, [%r25+320];
	fma.rn.f64 	%fd771, %fd769, %fd770, %fd765;
	ld.shared.f64 	%fd772, [%r19+400];
	ld.shared.f64 	%fd773, [%r21+40];
	fma.rn.f64 	%fd774, %fd772, %fd773, %fd768;
	ld.shared.f64 	%fd775, [%r23+400];
	ld.shared.f64 	%fd776, [%r25+400];
	fma.rn.f64 	%fd777, %fd775, %fd776, %fd771;
	ld.shared.f64 	%fd778, [%r19+480];
	ld.shared.f64 	%fd779, [%r21+48];
	fma.rn.f64 	%fd780, %fd778, %fd779, %fd774;
	ld.shared.f64 	%fd781, [%r23+480];
	ld.shared.f64 	%fd782, [%r25+480];
	fma.rn.f64 	%fd783, %fd781, %fd782, %fd777;
	ld.shared.f64 	%fd784, [%r19+560];
	ld.shared.f64 	%fd785, [%r21+56];
	fma.rn.f64 	%fd786, %fd784, %fd785, %fd780;
	ld.shared.f64 	%fd787, [%r23+560];
	ld.shared.f64 	%fd788, [%r25+560];
	fma.rn.f64 	%fd789, %fd787, %fd788, %fd783;
	ld.shared.f64 	%fd790, [%r19+640];
	ld.shared.f64 	%fd791, [%r21+64];
	fma.rn.f64 	%fd792, %fd790, %fd791, %fd786;
	ld.shared.f64 	%fd793, [%r23+640];
	ld.shared.f64 	%fd794, [%r25+640];
	fma.rn.f64 	%fd795, %fd793, %fd794, %fd789;
	ld.shared.f64 	%fd796, [%r19+720];
	ld.shared.f64 	%fd797, [%r21+72];
	fma.rn.f64 	%fd798, %fd796, %fd797, %fd792;
	ld.shared.f64 	%fd799, [%r23+720];
	ld.shared.f64 	%fd800, [%r25+720];
	fma.rn.f64 	%fd801, %fd799, %fd800, %fd795;
	mul.f64 	%fd802, %fd717, %fd801;
	fma.rn.f64 	%fd803, %fd716, %fd798, %fd802;
	fma.rn.f64 	%fd804, %fd718, %fd741, %fd803;
	st.shared.f64 	[%r13], %fd804;
	mul.f64 	%fd805, %fd720, %fd801;
	fma.rn.f64 	%fd806, %fd718, %fd798, %fd805;
	fma.rn.f64 	%fd807, %fd721, %fd741, %fd806;
	mul.f64 	%fd808, %fd719, %fd801;
	fma.rn.f64 	%fd809, %fd717, %fd798, %fd808;
	fma.rn.f64 	%fd810, %fd720, %fd741, %fd809;
	st.shared.f64 	[%r15], %fd810;
	bar.sync 	0;
	ld.shared.f64 	%fd811, [%r16];
	ld.shared.f64 	%fd812, [%r26];
	fma.rn.f64 	%fd813, %fd811, %fd812, 0d0000000000000000;
	ld.shared.f64 	%fd814, [_ZZ15ax_cuda2_kernelPdPKdS1_S1_S1_E6shdxm1+32];
	fma.rn.f64 	%fd815, %fd807, %fd814, %fd639;
	ld.shared.f64 	%fd816, [%r27];
	ld.shared.f64 	%fd817, [%r28];
	fma.rn.f64 	%fd818, %fd816, %fd817, %fd813;
	ld.shared.f64 	%fd819, [%r29+8];
	ld.shared.f64 	%fd820, [%r26+8];
	fma.rn.f64 	%fd821, %fd819, %fd820, %fd818;
	ld.shared.f64 	%fd822, [_ZZ15ax_cuda2_kernelPdPKdS1_S1_S1_E6shdxm1+112];
	fma.rn.f64 	%fd823, %fd807, %fd822, %fd647;
	ld.shared.f64 	%fd824, [%r27+8];
	ld.shared.f64 	%fd825, [%r28+80];
	fma.rn.f64 	%fd826, %fd824, %fd825, %fd821;
	ld.shared.f64 	%fd827, [%r29+16];
	ld.shared.f64 	%fd828, [%r26+16];
	fma.rn.f64 	%fd829, %fd827, %fd828, %fd826;
	ld.shared.f64 	%fd830, [_ZZ15ax_cuda2_kernelPdPKdS1_S1_S1_E6shdxm1+192];
	fma.rn.f64 	%fd831, %fd807, %fd830, %fd655;
	ld.shared.f64 	%fd832, [%r27+16];
	ld.shared.f64 	%fd833, [%r28+160];
	fma.rn.f64 	%fd834, %fd832, %fd833, %fd829;
	ld.shared.f64 	%fd835, [%r29+24];
	ld.shared.f64 	%fd836, [%r26+24];
	fma.rn.f64 	%fd837, %fd835, %fd836, %fd834;
	ld.shared.f64 	%fd838, [_ZZ15ax_cuda2_kernelPdPKdS1_S1_S1_E6shdxm1+272];
	fma.rn.f64 	%fd839, %fd807, %fd838, %fd715;
	ld.shared.f64 	%fd840, [%r27+24];
	ld.shared.f64 	%fd841, [%r28+240];
	fma.rn.f64 	%fd842, %fd840, %fd841, %fd837;
	ld.shared.f64 	%fd843, [%r29+32];
	ld.shared.f64 	%fd844, [%r26+32];
	fma.rn.f64 	%fd845, %fd843, %fd844, %fd842;
	ld.shared.f64 	%fd846, [_ZZ15ax_cuda2_kernelPdPKdS1_S1_S1_E6shdxm1+352];
	fma.rn.f64 	%fd847, %fd807, %fd846, %fd671;
	ld.shared.f64 	%fd848, [%r27+32];
	ld.shared.f64 	%fd849, [%r28+320];
	fma.rn.f64 	%fd850, %fd848, %fd849, %fd845;
	ld.shared.f64 	%fd851, [%r29+40];
	ld.shared.f64 	%fd852, [%r26+40];
	fma.rn.f64 	%fd853, %fd851, %fd852, %fd850;
	ld.shared.f64 	%fd854, [_ZZ15ax_cuda2_kernelPdPKdS1_S1_S1_E6shdxm1+432];
	fma.rn.f64 	%fd855, %fd807, %fd854, %fd679;
	ld.shared.f64 	%fd856, [%r27+40];
	ld.shared.f64 	%fd857, [%r28+400];
	fma.rn.f64 	%fd858, %fd856, %fd857, %fd853;
	ld.shared.f64 	%fd859, [%r29+48];
	ld.shared.f64 	%fd860, [%r26+48];
	fma.rn.f64 	%fd861, %fd859, %fd860, %fd858;
	ld.shared.f64 	%fd862, [_ZZ15ax_cuda2_kernelPdPKdS1_S1_S1_E6shdxm1+512];
	fma.rn.f64 	%fd863, %fd807, %fd862, %fd687;
	ld.shared.f64 	%fd864, [%r27+48];
	ld.shared.f64 	%fd865, [%r28+480];
	fma.rn.f64 	%fd866, %fd864, %fd865, %fd861;
	ld.shared.f64 	%fd867, [%r29+56];
	ld.shared.f64 	%fd868, [%r26+56];
	fma.rn.f64 	%fd869, %fd867, %fd868, %fd866;
	ld.shared.f64 	%fd870, [_ZZ15ax_cuda2_kernelPdPKdS1_S1_S1_E6shdxm1+592];
	fma.rn.f64 	%fd871, %fd807, %fd870, %fd695;
	ld.shared.f64 	%fd872, [%r27+56];
	ld.shared.f64 	%fd873, [%r28+560];
	fma.rn.f64 	%fd874, %fd872, %fd873, %fd869;
	ld.shared.f64 	%fd875, [%r29+64];
	ld.shared.f64 	%fd876, [%r26+64];
	fma.rn.f64 	%fd877, %fd875, %fd876, %fd874;
	ld.shared.f64 	%fd878, [_ZZ15ax_cuda2_kernelPdPKdS1_S1_S1_E6shdxm1+672];
	fma.rn.f64 	%fd879, %fd807, %fd878, %fd703;
	ld.shared.f64 	%fd880, [%r27+64];
	ld.shared.f64 	%fd881, [%r28+640];
	fma.rn.f64 	%fd882, %fd880, %fd881, %fd877;
	ld.shared.f64 	%fd883, [%r29+72];
	ld.shared.f64 	%fd884, [%r26+72];
	fma.rn.f64 	%fd885, %fd883, %fd884, %fd882;
	ld.shared.f64 	%fd886, [_ZZ15ax_cuda2_kernelPdPKdS1_S1_S1_E6shdxm1+752];
	fma.rn.f64 	%fd887, %fd807, %fd886, %fd711;
	ld.shared.f64 	%fd888, [%r27+72];
	ld.shared.f64 	%fd889, [%r28+720];
	fma.rn.f64 	%fd890, %fd888, %fd889, %fd885;
	add.f64 	%fd891, %fd890, %fd847;
	ld.global.nc.f64 	%fd892, [%rd15+4000];
	add.s32 	%r34, %r18, 500;
	mul.wide.u32 	%rd24, %r34, 8;
	add.s64 	%rd25, %rd5, %rd24;
	ld.global.nc.f64 	%fd893, [%rd25+8000];
	ld.global.nc.f64 	%fd894, [%rd25+16000];
	ld.global.nc.f64 	%fd895, [%rd25+24000];
	ld.global.nc.f64 	%fd896, [%rd25+32000];
	ld.global.nc.f64 	%fd897, [%rd25+40000];
	bar.sync 	0;
	st.shared.f64 	[%r11], %fd7;
	ld.shared.f64 	%fd898, [_ZZ15ax_cuda2_kernelPdPKdS1_S1_S1_E6shdxm1+40];
	fma.rn.f64 	%fd899, %fd898, %fd2, 0d0000000000000000;
	ld.shared.f64 	%fd900, [_ZZ15ax_cuda2_kernelPdPKdS1_S1_S1_E6shdxm1+120];
	fma.rn.f64 	%fd901, %fd900, %fd3, %fd899;
	ld.shared.f64 	%fd902, [_ZZ15ax_cuda2_kernelPdPKdS1_S1_S1_E6shdxm1+200];
	fma.rn.f64 	%fd903, %fd902, %fd4, %fd901;
	ld.shared.f64 	%fd904, [_ZZ15ax_cuda2_kernelPdPKdS1_S1_S1_E6shdxm1+280];
	fma.rn.f64 	%fd905, %fd904, %fd5, %fd903;
	ld.shared.f64 	%fd906, [_ZZ15ax_cuda2_kernelPdPKdS1_S1_S1_E6shdxm1+360];
	fma.rn.f64 	%fd907, %fd906, %fd6, %fd905;
	ld.shared.f64 	%fd908, [_ZZ15ax_cuda2_kernelPdPKdS1_S1_S1_E6shdxm1+440];
	fma.rn.f64 	%fd909, %fd908, %fd7, %fd907;
	ld.shared.f64 	%fd910, [_ZZ15ax_cuda2_kernelPdPKdS1_S1_S1_E6shdxm1+520];
	fma.rn.f64 	%fd911, %fd910, %fd8, %fd909;
	ld.shared.f64 	%fd912, [_ZZ15ax_cuda2_kernelPdPKdS1_S1_S1_E6shdxm1+600];
	fma.rn.f64 	%fd913, %fd912, %fd9, %fd911;
	ld.shared.f64 	%fd914, [_ZZ15ax_cuda2_kernelPdPKdS1_S1_S1_E6shdxm1+680];
	fma.rn.f64 	%fd915, %fd914, %fd10, %fd913;
	ld.shared.f64 	%fd916, [_ZZ15ax_cuda2_kernelPdPKdS1_S1_S1_E6shdxm1+760];
	fma.rn.f64 	%fd917, %fd916, %fd11, %fd915;
	bar.sync 	0;
	ld.shared.f64 	%fd918, [%r19];
	ld.shared.f64 	%fd919, [%r21];
	fma.rn.f64 	%fd920, %fd918, %fd919, 0d0000000000000000;
	ld.shared.f64 	%fd921, [%r23];
	ld.shared.f64 	%fd922, [%r25];
	fma.rn.f64 	%fd923, %fd921, %fd922, 0d0000000000000000;
	ld.shared.f64 	%fd924, [%r19+80];
	ld.shared.f64 	%fd925, [%r21+8];
	fma.rn.f64 	%fd926, %fd924, %fd925, %fd920;
	ld.shared.f64 	%fd927, [%r23+80];
	ld.shared.f64 	%fd928, [%r25+80];
	fma.rn.f64 	%fd929, %fd927, %fd928, %fd923;
	ld.shared.f64 	%fd930, [%r19+160];
	ld.shared.f64 	%fd931, [%r21+16];
	fma.rn.f64 	%fd932, %fd930, %fd931, %fd926;
	ld.shared.f64 	%fd933, [%r23+160];
	ld.shared.f64 	%fd934, [%r25+160];
	fma.rn.f64 	%fd935, %fd933, %fd934, %fd929;
	ld.shared.f64 	%fd936, [%r19+240];
	ld.shared.f64 	%fd937, [%r21+24];
	fma.rn.f64 	%fd938, %fd936, %fd937, %fd932;
	ld.shared.f64 	%fd939, [%r23+240];
	ld.shared.f64 	%fd940, [%r25+240];
	fma.rn.f64 	%fd941, %fd939, %fd940, %fd935;
	ld.shared.f64 	%fd942, [%r19+320];
	ld.shared.f64 	%fd943, [%r21+32];
	fma.rn.f64 	%fd944, %fd942, %fd943, %fd938;
	ld.shared.f64 	%fd945, [%r23+320];
	ld.shared.f64 	%fd946, [%r25+320];
	fma.rn.f64 	%fd947, %fd945, %fd946, %fd941;
	ld.shared.f64 	%fd948, [%r19+400];
	ld.shared.f64 	%fd949, [%r21+40];
	fma.rn.f64 	%fd950, %fd948, %fd949, %fd944;
	ld.shared.f64 	%fd951, [%r23+400];
	ld.shared.f64 	%fd952, [%r25+400];
	fma.rn.f64 	%fd953, %fd951, %fd952, %fd947;
	ld.shared.f64 	%fd954, [%r19+480];
	ld.shared.f64 	%fd955, [%r21+48];
	fma.rn.f64 	%fd956, %fd954, %fd955, %fd950;
	ld.shared.f64 	%fd957, [%r23+480];
	ld.shared.f64 	%fd958, [%r25+480];
	fma.rn.f64 	%fd959, %fd957, %fd958, %fd953;
	ld.shared.f64 	%fd960, [%r19+560];
	ld.shared.f64 	%fd961, [%r21+56];
	fma.rn.f64 	%fd962, %fd960, %fd961, %fd956;
	ld.shared.f64 	%fd963, [%r23+560];
	ld.shared.f64 	%fd964, [%r25+560];
	fma.rn.f64 	%fd965, %fd963, %fd964, %fd959;
	ld.shared.f64 	%fd966, [%r19+640];
	ld.shared.f64 	%fd967, [%r21+64];
	fma.rn.f64 	%fd968, %fd966, %fd967, %fd962;
	ld.shared.f64 	%fd969, [%r23+640];
	ld.shared.f64 	%fd970, [%r25+640];
	fma.rn.f64 	%fd971, %fd969, %fd970, %fd965;
	ld.shared.f64 	%fd972, [%r19+720];
	ld.shared.f64 	%fd973, [%r21+72];
	fma.rn.f64 	%fd974, %fd972, %fd973, %fd968;
	ld.shared.f64 	%fd975, [%r23+720];
	ld.shared.f64 	%fd976, [%r25+720];
	fma.rn.f64 	%fd977, %fd975, %fd976, %fd971;
	mul.f64 	%fd978, %fd893, %fd977;
	fma.rn.f64 	%fd979, %fd892, %fd974, %fd978;
	fma.rn.f64 	%fd980, %fd894, %fd917, %fd979;
	st.shared.f64 	[%r13], %fd980;
	mul.f64 	%fd981, %fd896, %fd977;
	fma.rn.f64 	%fd982, %fd894, %fd974, %fd981;
	fma.rn.f64 	%fd983, %fd897, %fd917, %fd982;
	mul.f64 	%fd984, %fd895, %fd977;
	fma.rn.f64 	%fd985, %fd893, %fd974, %fd984;
	fma.rn.f64 	%fd986, %fd896, %fd917, %fd985;
	st.shared.f64 	[%r15], %fd986;
	bar.sync 	0;
	ld.shared.f64 	%fd987, [%r16];
	ld.shared.f64 	%fd988, [%r26];
	fma.rn.f64 	%fd989, %fd987, %fd988, 0d0000000000000000;
	ld.shared.f64 	%fd990, [_ZZ15ax_cuda2_kernelPdPKdS1_S1_S1_E6shdxm1+40];
	fma.rn.f64 	%fd991, %fd983, %fd990, %fd815;
	ld.shared.f64 	%fd992, [%r27];
	ld.shared.f64 	%fd993, [%r28];
	fma.rn.f64 	%fd994, %fd992, %fd993, %fd989;
	ld.shared.f64 	%fd995, [%r29+8];
	ld.shared.f64 	%fd996, [%r26+8];
	fma.rn.f64 	%fd997, %fd995, %fd996, %fd994;
	ld.shared.f64 	%fd998, [_ZZ15ax_cuda2_kernelPdPKdS1_S1_S1_E6shdxm1+120];
	fma.rn.f64 	%fd999, %fd983, %fd998, %fd823;
	ld.shared.f64 	%fd1000, [%r27+8];
	ld.shared.f64 	%fd1001, [%r28+80];
	fma.rn.f64 	%fd1002, %fd1000, %fd1001, %fd997;
	ld.shared.f64 	%fd1003, [%r29+16];
	ld.shared.f64 	%fd1004, [%r26+16];
	fma.rn.f64 	%fd1005, %fd1003, %fd1004, %fd1002;
	ld.shared.f64 	%fd1006, [_ZZ15ax_cuda2_kernelPdPKdS1_S1_S1_E6shdxm1+200];
	fma.rn.f64 	%fd1007, %fd983, %fd1006, %fd831;
	ld.shared.f64 	%fd1008, [%r27+16];
	ld.shared.f64 	%fd1009, [%r28+160];
	fma.rn.f64 	%fd1010, %fd1008, %fd1009, %fd1005;
	ld.shared.f64 	%fd1011, [%r29+24];
	ld.shared.f64 	%fd1012, [%r26+24];
	fma.rn.f64 	%fd1013, %fd1011, %fd1012, %fd1010;
	ld.shared.f64 	%fd1014, [_ZZ15ax_cuda2_kernelPdPKdS1_S1_S1_E6shdxm1+280];
	fma.rn.f64 	%fd1015, %fd983, %fd1014, %fd839;
	ld.shared.f64 	%fd1016, [%r27+24];
	ld.shared.f64 	%fd1017, [%r28+240];
	fma.rn.f64 	%fd1018, %fd1016, %fd1017, %fd1013;
	ld.shared.f64 	%fd1019, [%r29+32];
	ld.shared.f64 	%fd1020, [%r26+32];
	fma.rn.f64 	%fd1021, %fd1019, %fd1020, %fd1018;
	ld.shared.f64 	%fd1022, [_ZZ15ax_cuda2_kernelPdPKdS1_S1_S1_E6shdxm1+360];
	fma.rn.f64 	%fd1023, %fd983, %fd1022, %fd891;
	ld.shared.f64 	%fd1024, [%r27+32];
	ld.shared.f64 	%fd1025, [%r28+320];
	fma.rn.f64 	%fd1026, %fd1024, %fd1025, %fd1021;
	ld.shared.f64 	%fd1027, [%r29+40];
	ld.shared.f64 	%fd1028, [%r26+40];
	fma.rn.f64 	%fd1029, %fd1027, %fd1028, %fd1026;
	ld.shared.f64 	%fd1030, [_ZZ15ax_cuda2_kernelPdPKdS1_S1_S1_E6shdxm1+440];
	fma.rn.f64 	%fd1031, %fd983, %fd1030, %fd855;
	ld.shared.f64 	%fd1032, [%r27+40];
	ld.shared.f64 	%fd1033, [%r28+400];
	fma.rn.f64 	%fd1034, %fd1032, %fd1033, %fd1029;
	ld.shared.f64 	%fd1035, [%r29+48];
	ld.shared.f64 	%fd1036, [%r26+48];
	fma.rn.f64 	%fd1037, %fd1035, %fd1036, %fd1034;
	ld.shared.f64 	%fd1038, [_ZZ15ax_cuda2_kernelPdPKdS1_S1_S1_E6shdxm1+520];
	fma.rn.f64 	%fd1039, %fd983, %fd1038, %fd863;
	ld.shared.f64 	%fd1040, [%r27+48];
	ld.shared.f64 	%fd1041, [%r28+480];
	fma.rn.f64 	%fd1042, %fd1040, %fd1041, %fd1037;
	ld.shared.f64 	%fd1043, [%r29+56];
	ld.shared.f64 	%fd1044, [%r26+56];
	fma.rn.f64 	%fd1045, %fd1043, %fd1044, %fd1042;
	ld.shared.f64 	%fd1046, [_ZZ15ax_cuda2_kernelPdPKdS1_S1_S1_E6shdxm1+600];
	fma.rn.f64 	%fd1047, %fd983, %fd1046, %fd871;
	ld.shared.f64 	%fd1048, [%r27+56];
	ld.shared.f64 	%fd1049, [%r28+560];
	fma.rn.f64 	%fd1050, %fd1048, %fd1049, %fd1045;
	ld.shared.f64 	%fd1051, [%r29+64];
	ld.shared.f64 	%fd1052, [%r26+64];
	fma.rn.f64 	%fd1053, %fd1051, %fd1052, %fd1050;
	ld.shared.f64 	%fd1054, [_ZZ15ax_cuda2_kernelPdPKdS1_S1_S1_E6shdxm1+680];
	fma.rn.f64 	%fd1055, %fd983, %fd1054, %fd879;
	ld.shared.f64 	%fd1056, [%r27+64];
	ld.shared.f64 	%fd1057, [%r28+640];
	fma.rn.f64 	%fd1058, %fd1056, %fd1057, %fd1053;
	ld.shared.f64 	%fd1059, [%r29+72];
	ld.shared.f64 	%fd1060, [%r26+72];
	fma.rn.f64 	%fd1061, %fd1059, %fd1060, %fd1058;
	ld.shared.f64 	%fd1062, [_ZZ15ax_cuda2_kernelPdPKdS1_S1_S1_E6shdxm1+760];
	fma.rn.f64 	%fd1063, %fd983, %fd1062, %fd887;
	ld.shared.f64 	%fd1064, [%r27+72];
	ld.shared.f64 	%fd1065, [%r28+720];
	fma.rn.f64 	%fd1066, %fd1064, %fd1065, %fd1061;
	add.f64 	%fd1067, %fd1066, %fd1031;
	ld.global.nc.f64 	%fd1068, [%rd15+4800];
	add.s32 	%r35, %r17, 600;
	mul.wide.u32 	%rd26, %r35, 8;
	add.s64 	%rd27, %rd5, %rd26;
	ld.global.nc.f64 	%fd1069, [%rd27+8000];
	ld.global.nc.f64 	%fd1070, [%rd27+16000];
	ld.global.nc.f64 	%fd1071, [%rd27+24000];
	ld.global.nc.f64 	%fd1072, [%rd27+32000];
	ld.global.nc.f64 	%fd1073, [%rd27+40000];
	bar.sync 	0;
	st.shared.f64 	[%r11], %fd8;
	ld.shared.f64 	%fd1074, [_ZZ15ax_cuda2_kernelPdPKdS1_S1_S1_E6shdxm1+48];
	fma.rn.f64 	%fd1075, %fd1074, %fd2, 0d0000000000000000;
	ld.shared.f64 	%fd1076, [_ZZ15ax_cuda2_kernelPdPKdS1_S1_S1_E6shdxm1+128];
	fma.rn.f64 	%fd1077, %fd1076, %fd3, %fd1075;
	ld.shared.f64 	%fd1078, [_ZZ15ax_cuda2_kernelPdPKdS1_S1_S1_E6shdxm1+208];
	fma.rn.f64 	%fd1079, %fd1078, %fd4, %fd1077;
	ld.shared.f64 	%fd1080, [_ZZ15ax_cuda2_kernelPdPKdS1_S1_S1_E6shdxm1+288];
	fma.rn.f64 	%fd1081, %fd1080, %fd5, %fd1079;
	ld.shared.f64 	%fd1082, [_ZZ15ax_cuda2_kernelPdPKdS1_S1_S1_E6shdxm1+368];
	fma.rn.f64 	%fd1083, %fd1082, %fd6, %fd1081;
	ld.shared.f64 	%fd1084, [_ZZ15ax_cuda2_kernelPdPKdS1_S1_S1_E6shdxm1+448];
	fma.rn.f64 	%fd1085, %fd1084, %fd7, %fd1083;
	ld.shared.f64 	%fd1086, [_ZZ15ax_cuda2_kernelPdPKdS1_S1_S1_E6shdxm1+528];
	fma.rn.f64 	%fd1087, %fd1086, %fd8, %fd1085;
	ld.shared.f64 	%fd1088, [_ZZ15ax_cuda2_kernelPdPKdS1_S1_S1_E6shdxm1+608];
	fma.rn.f64 	%fd1089, %fd1088, %fd9, %fd1087;
	ld.shared.f64 	%fd1090, [_ZZ15ax_cuda2_kernelPdPKdS1_S1_S1_E6shdxm1+688];
	fma.rn.f64 	%fd1091, %fd1090, %fd10, %fd1089;
	ld.shared.f64 	%fd1092, [_ZZ15ax_cuda2_kernelPdPKdS1_S1_S1_E6shdxm1+768];
	fma.rn.f64 	%fd1093, %fd1092, %fd11, %fd1091;
	bar.sync 	0;
	ld.shared.f64 	%fd1094, [%r19];
	ld.shared.f64 	%fd1095, [%r21];
	fma.rn.f64 	%fd1096, %fd1094, %fd1095, 0d0000000000000000;
	ld.shared.f64 	%fd1097, [%r23];
	ld.shared.f64 	%fd1098, [%r25];
	fma.rn.f64 	%fd1099, %fd1097, %fd1098, 0d0000000000000000;
	ld.shared.f64 	%fd1100, [%r19+80];
	ld.shared.f64 	%fd1101, [%r21+8];
	fma.rn.f64 	%fd1102, %fd1100, %fd1101, %fd1096;
	ld.shared.f64 	%fd1103, [%r23+80];
	ld.shared.f64 	%fd1104, [%r25+80];
	fma.rn.f64 	%fd1105, %fd1103, %fd1104, %fd1099;
	ld.shared.f64 	%fd1106, [%r19+160];
	ld.shared.f64 	%fd1107, [%r21+16];
	fma.rn.f64 	%fd1108, %fd1106, %fd1107, %fd1102;
	ld.shared.f64 	%fd1109, [%r23+160];
	ld.shared.f64 	%fd1110, [%r25+160];
	fma.rn.f64 	%fd1111, %fd1109, %fd1110, %fd1105;
	ld.shared.f64 	%fd1112, [%r19+240];
	ld.shared.f64 	%fd1113, [%r21+24];
	fma.rn.f64 	%fd1114, %fd1112, %fd1113, %fd1108;
	ld.shared.f64 	%fd1115, [%r23+240];
	ld.shared.f64 	%fd1116, [%r25+240];
	fma.rn.f64 	%fd1117, %fd1115, %fd1116, %fd1111;
	ld.shared.f64 	%fd1118, [%r19+320];
	ld.shared.f64 	%fd1119, [%r21+32];
	fma.rn.f64 	%fd1120, %fd1118, %fd1119, %fd1114;
	ld.shared.f64 	%fd1121, [%r23+320];
	ld.shared.f64 	%fd1122, [%r25+320];
	fma.rn.f64 	%fd1123, %fd1121, %fd1122, %fd1117;
	ld.shared.f64 	%fd1124, [%r19+400];
	ld.shared.f64 	%fd1125, [%r21+40];
	fma.rn.f64 	%fd1126, %fd1124, %fd1125, %fd1120;
	ld.shared.f64 	%fd1127, [%r23+400];
	ld.shared.f64 	%fd1128, [%r25+400];
	fma.rn.f64 	%fd1129, %fd1127, %fd1128, %fd1123;
	ld.shared.f64 	%fd1130, [%r19+480];
	ld.shared.f64 	%fd1131, [%r21+48];
	fma.rn.f64 	%fd1132, %fd1130, %fd1131, %fd1126;
	ld.shared.f64 	%fd1133, [%r23+480];
	ld.shared.f64 	%fd1134, [%r25+480];
	fma.rn.f64 	%fd1135, %fd1133, %fd1134, %fd1129;
	ld.shared.f64 	%fd1136, [%r19+560];
	ld.shared.f64 	%fd1137, [%r21+56];
	fma.rn.f64 	%fd1138, %fd1136, %fd1137, %fd1132;
	ld.shared.f64 	%fd1139, [%r23+560];
	ld.shared.f64 	%fd1140, [%r25+560];
	fma.rn.f64 	%fd1141, %fd1139, %fd1140, %fd1135;
	ld.shared.f64 	%fd1142, [%r19+640];
	ld.shared.f64 	%fd1143, [%r21+64];
	fma.rn.f64 	%fd1144, %fd1142, %fd1143, %fd1138;
	ld.shared.f64 	%fd1145, [%r23+640];
	ld.shared.f64 	%fd1146, [%r25+640];
	fma.rn.f64 	%fd1147, %fd1145, %fd1146, %fd1141;
	ld.shared.f64 	%fd1148, [%r19+720];
	ld.shared.f64 	%fd1149, [%r21+72];
	fma.rn.f64 	%fd1150, %fd1148, %fd1149, %fd1144;
	ld.shared.f64 	%fd1151, [%r23+720];
	ld.shared.f64 	%fd1152, [%r25+720];
	fma.rn.f64 	%fd1153, %fd1151, %fd1152, %fd1147;
	mul.f64 	%fd1154, %fd1069, %fd1153;
	fma.rn.f64 	%fd1155, %fd1068, %fd1150, %fd1154;
	fma.rn.f64 	%fd1156, %fd1070, %fd1093, %fd1155;
	st.shared.f64 	[%r13], %fd1156;
	mul.f64 	%fd1157, %fd1072, %fd1153;
	fma.rn.f64 	%fd1158, %fd1070, %fd1150, %fd1157;
	fma.rn.f64 	%fd1159, %fd1073, %fd1093, %fd1158;
	mul.f64 	%fd1160, %fd1071, %fd1153;
	fma.rn.f64 	%fd1161, %fd1069, %fd1150, %fd1160;
	fma.rn.f64 	%fd1162, %fd1072, %fd1093, %fd1161;
	st.shared.f64 	[%r15], %fd1162;
	bar.sync 	0;
	ld.shared.f64 	%fd1163, [%r16];
	ld.shared.f64 	%fd1164, [%r26];
	fma.rn.f64 	%fd1165, %fd1163, %fd1164, 0d0000000000000000;
	ld.shared.f64 	%fd1166, [_ZZ15ax_cuda2_kernelPdPKdS1_S1_S1_E6shdxm1+48];
	fma.rn.f64 	%fd1167, %fd1159, %fd1166, %fd991;
	ld.shared.f64 	%fd1168, [%r27];
	ld.shared.f64 	%fd1169, [%r28];
	fma.rn.f64 	%fd1170, %fd1168, %fd1169, %fd1165;
	ld.shared.f64 	%fd1171, [%r29+8];
	ld.shared.f64 	%fd1172, [%r26+8];
	fma.rn.f64 	%fd1173, %fd1171, %fd1172, %fd1170;
	ld.shared.f64 	%fd1174, [_ZZ15ax_cuda2_kernelPdPKdS1_S1_S1_E6shdxm1+128];
	fma.rn.f64 	%fd1175, %fd1159, %fd1174, %fd999;
	ld.shared.f64 	%fd1176, [%r27+8];
	ld.shared.f64 	%fd1177, [%r28+80];
	fma.rn.f64 	%fd1178, %fd1176, %fd1177, %fd1173;
	ld.shared.f64 	%fd1179, [%r29+16];
	ld.shared.f64 	%fd1180, [%r26+16];
	fma.rn.f64 	%fd1181, %fd1179, %fd1180, %fd1178;
	ld.shared.f64 	%fd1182, [_ZZ15ax_cuda2_kernelPdPKdS1_S1_S1_E6shdxm1+208];
	fma.rn.f64 	%fd1183, %fd1159, %fd1182, %fd1007;
	ld.shared.f64 	%fd1184, [%r27+16];
	ld.shared.f64 	%fd1185, [%r28+160];
	fma.rn.f64 	%fd1186, %fd1184, %fd1185, %fd1181;
	ld.shared.f64 	%fd1187, [%r29+24];
	ld.shared.f64 	%fd1188, [%r26+24];
	fma.rn.f64 	%fd1189, %fd1187, %fd1188, %fd1186;
	ld.shared.f64 	%fd1190, [_ZZ15ax_cuda2_kernelPdPKdS1_S1_S1_E6shdxm1+288];
	fma.rn.f64 	%fd1191, %fd1159, %fd1190, %fd1015;
	ld.shared.f64 	%fd1192, [%r27+24];
	ld.shared.f64 	%fd1193, [%r28+240];
	fma.rn.f64 	%fd1194, %fd1192, %fd1193, %fd1189;
	ld.shared.f64 	%fd1195, [%r29+32];
	ld.shared.f64 	%fd1196, [%r26+32];
	fma.rn.f64 	%fd1197, %fd1195, %fd1196, %fd1194;
	ld.shared.f64 	%fd1198, [_ZZ15ax_cuda2_kernelPdPKdS1_S1_S1_E6shdxm1+368];
	fma.rn.f64 	%fd1199, %fd1159, %fd1198, %fd1023;
	ld.shared.f64 	%fd1200, [%r27+32];
	ld.shared.f64 	%fd1201, [%r28+320];
	fma.rn.f64 	%fd1202, %fd1200, %fd1201, %fd1197;
	ld.shared.f64 	%fd1203, [%r29+40];
	ld.shared.f64 	%fd1204, [%r26+40];
	fma.rn.f64 	%fd1205, %fd1203, %fd1204, %fd1202;
	ld.shared.f64 	%fd1206, [_ZZ15ax_cuda2_kernelPdPKdS1_S1_S1_E6shdxm1+448];
	fma.rn.f64 	%fd1207, %fd1159, %fd1206, %fd1067;
	ld.shared.f64 	%fd1208, [%r27+40];
	ld.shared.f64 	%fd1209, [%r28+400];
	fma.rn.f64 	%fd1210, %fd1208, %fd1209, %fd1205;
	ld.shared.f64 	%fd1211, [%r29+48];
	ld.shared.f64 	%fd1212, [%r26+48];
	fma.rn.f64 	%fd1213, %fd1211, %fd1212, %fd1210;
	ld.shared.f64 	%fd1214, [_ZZ15ax_cuda2_kernelPdPKdS1_S1_S1_E6shdxm1+528];
	fma.rn.f64 	%fd1215, %fd1159, %fd1214, %fd1039;
	ld.shared.f64 	%fd1216, [%r27+48];
	ld.shared.f64 	%fd1217, [%r28+480];
	fma.rn.f64 	%fd1218, %fd1216, %fd1217, %fd1213;
	ld.shared.f64 	%fd1219, [%r29+56];
	ld.shared.f64 	%fd1220, [%r26+56];
	fma.rn.f64 	%fd1221, %fd1219, %fd1220, %fd1218;
	ld.shared.f64 	%fd1222, [_ZZ15ax_cuda2_kernelPdPKdS1_S1_S1_E6shdxm1+608];
	fma.rn.f64 	%fd1223, %fd1159, %fd1222, %fd1047;
	ld.shared.f64 	%fd1224, [%r27+56];
	ld.shared.f64 	%fd1225, [%r28+560];
	fma.rn.f64 	%fd1226, %fd1224, %fd1225, %fd1221;
	ld.shared.f64 	%fd1227, [%r29+64];
	ld.shared.f64 	%fd1228, [%r26+64];
	fma.rn.f64 	%fd1229, %fd1227, %fd1228, %fd1226;
	ld.shared.f64 	%fd1230, [_ZZ15ax_cuda2_kernelPdPKdS1_S1_S1_E6shdxm1+688];
	fma.rn.f64 	%fd1231, %fd1159, %fd1230, %fd1055;
	ld.shared.f64 	%fd1232, [%r27+64];
	ld.shared.f64 	%fd1233, [%r28+640];
	fma.rn.f64 	%fd1234, %fd1232, %fd1233, %fd1229;
	ld.shared.f64 	%fd1235, [%r29+72];
	ld.shared.f64 	%fd1236, [%r26+72];
	fma.rn.f64 	%fd1237, %fd1235, %fd1236, %fd1234;
	ld.shared.f64 	%fd1238, [_ZZ15ax_cuda2_kernelPdPKdS1_S1_S1_E6shdxm1+768];
	fma.rn.f64 	%fd1239, %fd1159, %fd1238, %fd1063;
	ld.shared.f64 	%fd1240, [%r27+72];
	ld.shared.f64 	%fd1241, [%r28+720];
	fma.rn.f64 	%fd1242, %fd1240, %fd1241, %fd1237;
	add.f64 	%fd1243, %fd1242, %fd1215;
	ld.global.nc.f64 	%fd1244, [%rd15+5600];
	add.s32 	%r36, %r18, 700;
	mul.wide.u32 	%rd28, %r36, 8;
	add.s64 	%rd29, %rd5, %rd28;
	ld.global.nc.f64 	%fd1245, [%rd29+8000];
	ld.global.nc.f64 	%fd1246, [%rd29+16000];
	ld.global.nc.f64 	%fd1247, [%rd29+24000];
	ld.global.nc.f64 	%fd1248, [%rd29+32000];
	ld.global.nc.f64 	%fd1249, [%rd29+40000];
	bar.sync 	0;
	st.shared.f64 	[%r11], %fd9;
	ld.shared.f64 	%fd1250, [_ZZ15ax_cuda2_kernelPdPKdS1_S1_S1_E6shdxm1+56];
	fma.rn.f64 	%fd1251, %fd1250, %fd2, 0d0000000000000000;
	ld.shared.f64 	%fd1252, [_ZZ15ax_cuda2_kernelPdPKdS1_S1_S1_E6shdxm1+136];
	fma.rn.f64 	%fd1253, %fd1252, %fd3, %fd1251;
	ld.shared.f64 	%fd1254, [_ZZ15ax_cuda2_kernelPdPKdS1_S1_S1_E6shdxm1+216];
	fma.rn.f64 	%fd1255, %fd1254, %fd4, %fd1253;
	ld.shared.f64 	%fd1256, [_ZZ15ax_cuda2_kernelPdPKdS1_S1_S1_E6shdxm1+296];
	fma.rn.f64 	%fd1257, %fd1256, %fd5, %fd1255;
	ld.shared.f64 	%fd1258, [_ZZ15ax_cuda2_kernelPdPKdS1_S1_S1_E6shdxm1+376];
	fma.rn.f64 	%fd1259, %fd1258, %fd6, %fd1257;
	ld.shared.f64 	%fd1260, [_ZZ15ax_cuda2_kernelPdPKdS1_S1_S1_E6shdxm1+456];
	fma.rn.f64 	%fd1261, %fd1260, %fd7, %fd1259;
	ld.shared.f64 	%fd1262, [_ZZ15ax_cuda2_kernelPdPKdS1_S1_S1_E6shdxm1+536];
	fma.rn.f64 	%fd1263, %fd1262, %fd8, %fd1261;
	ld.shared.f64 	%fd1264, [_ZZ15ax_cuda2_kernelPdPKdS1_S1_S1_E6shdxm1+616];
	fma.rn.f64 	%fd1265, %fd1264, %fd9, %fd1263;
	ld.shared.f64 	%fd1266, [_ZZ15ax_cuda2_kernelPdPKdS1_S1_S1_E6shdxm1+696];
	fma.rn.f64 	%fd1267, %fd1266, %fd10, %fd1265;
	ld.shared.f64 	%fd1268, [_ZZ15ax_cuda2_kernelPdPKdS1_S1_S1_E6shdxm1+776];
	fma.rn.f64 	%fd1269, %fd1268, %fd11, %fd1267;
	bar.sync 	0;
	ld.shared.f64 	%fd1270, [%r19];
	ld.shared.f64 	%fd1271, [%r21];
	fma.rn.f64 	%fd1272, %fd1270, %fd1271, 0d0000000000000000;
	ld.shared.f64 	%fd1273, [%r23];
	ld.shared.f64 	%fd1274, [%r25];
	fma.rn.f64 	%fd1275, %fd1273, %fd1274, 0d0000000000000000;
	ld.shared.f64 	%fd1276, [%r19+80];
	ld.shared.f64 	%fd1277, [%r21+8];
	fma.rn.f64 	%fd1278, %fd1276, %fd1277, %fd1272;
	ld.shared.f64 	%fd1279, [%r23+80];
	ld.shared.f64 	%fd1280, [%r25+80];
	fma.rn.f64 	%fd1281, %fd1279, %fd1280, %fd1275;
	ld.shared.f64 	%fd1282, [%r19+160];
	ld.shared.f64 	%fd1283, [%r21+16];
	fma.rn.f64 	%fd1284, %fd1282, %fd1283, %fd1278;
	ld.shared.f64 	%fd1285, [%r23+160];
	ld.shared.f64 	%fd1286, [%r25+160];
	fma.rn.f64 	%fd1287, %fd1285, %fd1286, %fd1281;
	ld.shared.f64 	%fd1288, [%r19+240];
	ld.shared.f64 	%fd1289, [%r21+24];
	fma.rn.f64 	%fd1290, %fd1288, %fd1289, %fd1284;
	ld.shared.f64 	%fd1291, [%r23+240];
	ld.shared.f64 	%fd1292, [%r25+240];
	fma.rn.f64 	%fd1293, %fd1291, %fd1292, %fd1287;
	ld.shared.f64 	%fd1294, [%r19+320];
	ld.shared.f64 	%fd1295, [%r21+32];
	fma.rn.f64 	%fd1296, %fd1294, %fd1295, %fd1290;
	ld.shared.f64 	%fd1297, [%r23+320];
	ld.shared.f64 	%fd1298, [%r25+320];
	fma.rn.f64 	%fd1299, %fd1297, %fd1298, %fd1293;
	ld.shared.f64 	%fd1300, [%r19+400];
	ld.shared.f64 	%fd1301, [%r21+40];
	fma.rn.f64 	%fd1302, %fd1300, %fd1301, %fd1296;
	ld.shared.f64 	%fd1303, [%r23+400];
	ld.shared.f64 	%fd1304, [%r25+400];
	fma.rn.f64 	%fd1305, %fd1303, %fd1304, %fd1299;
	ld.shared.f64 	%fd1306, [%r19+480];
	ld.shared.f64 	%fd1307, [%r21+48];
	fma.rn.f64 	%fd1308, %fd1306, %fd1307, %fd1302;
	ld.shared.f64 	%fd1309, [%r23+480];
	ld.shared.f64 	%fd1310, [%r25+480];
	fma.rn.f64 	%fd1311, %fd1309, %fd1310, %fd1305;
	ld.shared.f64 	%fd1312, [%r19+560];
	ld.shared.f64 	%fd1313, [%r21+56];
	fma.rn.f64 	%fd1314, %fd1312, %fd1313, %fd1308;
	ld.shared.f64 	%fd1315, [%r23+560];
	ld.shared.f64 	%fd1316, [%r25+560];
	fma.rn.f64 	%fd1317, %fd1315, %fd1316, %fd1311;
	ld.shared.f64 	%fd1318, [%r19+640];
	ld.shared.f64 	%fd1319, [%r21+64];
	fma.rn.f64 	%fd1320, %fd1318, %fd1319, %fd1314;
	ld.shared.f64 	%fd1321, [%r23+640];
	ld.shared.f64 	%fd1322, [%r25+640];
	fma.rn.f64 	%fd1323, %fd1321, %fd1322, %fd1317;
	ld.shared.f64 	%fd1324, [%r19+720];
	ld.shared.f64 	%fd1325, [%r21+72];
	fma.rn.f64 	%fd1326, %fd1324, %fd1325, %fd1320;
	ld.shared.f64 	%fd1327, [%r23+720];
	ld.shared.f64 	%fd1328, [%r25+720];
	fma.rn.f64 	%fd1329, %fd1327, %fd1328, %fd1323;
	mul.f64 	%fd1330, %fd1245, %fd1329;
	fma.rn.f64 	%fd1331, %fd1244, %fd1326, %fd1330;
	fma.rn.f64 	%fd1332, %fd1246, %fd1269, %fd1331;
	st.shared.f64 	[%r13], %fd1332;
	mul.f64 	%fd1333, %fd1248, %fd1329;
	fma.rn.f64 	%fd1334, %fd1246, %fd1326, %fd1333;
	fma.rn.f64 	%fd1335, %fd1249, %fd1269, %fd1334;
	mul.f64 	%fd1336, %fd1247, %fd1329;
	fma.rn.f64 	%fd1337, %fd1245, %fd1326, %fd1336;
	fma.rn.f64 	%fd1338, %fd1248, %fd1269, %fd1337;
	st.shared.f64 	[%r15], %fd1338;
	bar.sync 	0;
	ld.shared.f64 	%fd1339, [%r16];
	ld.shared.f64 	%fd1340, [%r26];
	fma.rn.f64 	%fd1341, %fd1339, %fd1340, 0d0000000000000000;
	ld.shared.f64 	%fd1342, [_ZZ15ax_cuda2_kernelPdPKdS1_S1_S1_E6shdxm1+56];
	fma.rn.f64 	%fd1343, %fd1335, %fd1342, %fd1167;
	ld.shared.f64 	%fd1344, [%r27];
	ld.shared.f64 	%fd1345, [%r28];
	fma.rn.f64 	%fd1346, %fd1344, %fd1345, %fd1341;
	ld.shared.f64 	%fd1347, [%r29+8];
	ld.shared.f64 	%fd1348, [%r26+8];
	fma.rn.f64 	%fd1349, %fd1347, %fd1348, %fd1346;
	ld.shared.f64 	%fd1350, [_ZZ15ax_cuda2_kernelPdPKdS1_S1_S1_E6shdxm1+136];
	fma.rn.f64 	%fd1351, %fd1335, %fd1350, %fd1175;
	ld.shared.f64 	%fd1352, [%r27+8];
	ld.shared.f64 	%fd1353, [%r28+80];
	fma.rn.f64 	%fd1354, %fd1352, %fd1353, %fd1349;
	ld.shared.f64 	%fd1355, [%r29+16];
	ld.shared.f64 	%fd1356, [%r26+16];
	fma.rn.f64 	%fd1357, %fd1355, %fd1356, %fd1354;
	ld.shared.f64 	%fd1358, [_ZZ15ax_cuda2_kernelPdPKdS1_S1_S1_E6shdxm1+216];
	fma.rn.f64 	%fd1359, %fd1335, %fd1358, %fd1183;
	ld.shared.f64 	%fd1360, [%r27+16];
	ld.shared.f64 	%fd1361, [%r28+160];
	fma.rn.f64 	%fd1362, %fd1360, %fd1361, %fd1357;
	ld.shared.f64 	%fd1363, [%r29+24];
	ld.shared.f64 	%fd1364, [%r26+24];
	fma.rn.f64 	%fd1365, %fd1363, %fd1364, %fd1362;
	ld.shared.f64 	%fd1366, [_ZZ15ax_cuda2_kernelPdPKdS1_S1_S1_E6shdxm1+296];
	fma.rn.f64 	%fd1367, %fd1335, %fd1366, %fd1191;
	ld.shared.f64 	%fd1368, [%r27+24];
	ld.shared.f64 	%fd1369, [%r28+240];
	fma.rn.f64 	%fd1370, %fd1368, %fd1369, %fd1365;
	ld.shared.f64 	%fd1371, [%r29+32];
	ld.shared.f64 	%fd1372, [%r26+32];
	fma.rn.f64 	%fd1373, %fd1371, %fd1372, %fd1370;
	ld.shared.f64 	%fd1374, [_ZZ15ax_cuda2_kernelPdPKdS1_S1_S1_E6shdxm1+376];
	fma.rn.f64 	%fd1375, %fd1335, %fd1374, %fd1199;
	ld.shared.f64 	%fd1376, [%r27+32];
	ld.shared.f64 	%fd1377, [%r28+320];
	fma.rn.f64 	%fd1378, %fd1376, %fd1377, %fd1373;
	ld.shared.f64 	%fd1379, [%r29+40];
	ld.shared.f64 	%fd1380, [%r26+40];
	fma.rn.f64 	%fd1381, %fd1379, %fd1380, %fd1378;
	ld.shared.f64 	%fd1382, [_ZZ15ax_cuda2_kernelPdPKdS1_S1_S1_E6shdxm1+456];
	fma.rn.f64 	%fd1383, %fd1335, %fd1382, %fd1207;
	ld.shared.f64 	%fd1384, [%r27+40];
	ld.shared.f64 	%fd1385, [%r28+400];
	fma.rn.f64 	%fd1386, %fd1384, %fd1385, %fd1381;
	ld.shared.f64 	%fd1387, [%r29+48];
	ld.shared.f64 	%fd1388, [%r26+48];
	fma.rn.f64 	%fd1389, %fd1387, %fd1388, %fd1386;
	ld.shared.f64 	%fd1390, [_ZZ15ax_cuda2_kernelPdPKdS1_S1_S1_E6shdxm1+536];
	fma.rn.f64 	%fd1391, %fd1335, %fd1390, %fd1243;
	ld.shared.f64 	%fd1392, [%r27+48];
	ld.shared.f64 	%fd1393, [%r28+480];
	fma.rn.f64 	%fd1394, %fd1392, %fd1393, %fd1389;
	ld.shared.f64 	%fd1395, [%r29+56];
	ld.shared.f64 	%fd1396, [%r26+56];
	fma.rn.f64 	%fd1397, %fd1395, %fd1396, %fd1394;
	ld.shared.f64 	%fd1398, [_ZZ15ax_cuda2_kernelPdPKdS1_S1_S1_E6shdxm1+616];
	fma.rn.f64 	%fd1399, %fd1335, %fd1398, %fd1223;
	ld.shared.f64 	%fd1400, [%r27+56];
	ld.shared.f64 	%fd1401, [%r28+560];
	fma.rn.f64 	%fd1402, %fd1400, %fd1401, %fd1397;
	ld.shared.f64 	%fd1403, [%r29+64];
	ld.shared.f64 	%fd1404, [%r26+64];
	fma.rn.f64 	%fd1405, %fd1403, %fd1404, %fd1402;
	ld.shared.f64 	%fd1406, [_ZZ15ax_cuda2_kernelPdPKdS1_S1_S1_E6shdxm1+696];
	fma.rn.f64 	%fd1407, %fd1335, %fd1406, %fd1231;
	ld.shared.f64 	%fd1408, [%r27+64];
	ld.shared.f64 	%fd1409, [%r28+640];
	fma.rn.f64 	%fd1410, %fd1408, %fd1409, %fd1405;
	ld.shared.f64 	%fd1411, [%r29+72];
	ld.shared.f64 	%fd1412, [%r26+72];
	fma.rn.f64 	%fd1413, %fd1411, %fd1412, %fd1410;
	ld.shared.f64 	%fd1414, [_ZZ15ax_cuda2_kernelPdPKdS1_S1_S1_E6shdxm1+776];
	fma.rn.f64 	%fd1415, %fd1335, %fd1414, %fd1239;
	ld.shared.f64 	%fd1416, [%r27+72];
	ld.shared.f64 	%fd1417, [%r28+720];
	fma.rn.f64 	%fd1418, %fd1416, %fd1417, %fd1413;
	add.f64 	%fd1419, %fd1418, %fd1399;
	ld.global.nc.f64 	%fd1420, [%rd15+6400];
	add.s32 	%r37, %r17, 800;
	mul.wide.u32 	%rd30, %r37, 8;
	add.s64 	%rd31, %rd5, %rd30;
	ld.global.nc.f64 	%fd1421, [%rd31+8000];
	ld.global.nc.f64 	%fd1422, [%rd31+16000];
	ld.global.nc.f64 	%fd1423, [%rd31+24000];
	ld.global.nc.f64 	%fd1424, [%rd31+32000];
	ld.global.nc.f64 	%fd1425, [%rd31+40000];
	bar.sync 	0;
	st.shared.f64 	[%r11], %fd10;
	ld.shared.f64 	%fd1426, [_ZZ15ax_cuda2_kernelPdPKdS1_S1_S1_E6shdxm1+64];
	fma.rn.f64 	%fd1427, %fd1426, %fd2, 0d0000000000000000;
	ld.shared.f64 	%fd1428, [_ZZ15ax_cuda2_kernelPdPKdS1_S1_S1_E6shdxm1+144];
	fma.rn.f64 	%fd1429, %fd1428, %fd3, %fd1427;
	ld.shared.f64 	%fd1430, [_ZZ15ax_cuda2_kernelPdPKdS1_S1_S1_E6shdxm1+224];
	fma.rn.f64 	%fd1431, %fd1430, %fd4, %fd1429;
	ld.shared.f64 	%fd1432, [_ZZ15ax_cuda2_kernelPdPKdS1_S1_S1_E6shdxm1+304];
	fma.rn.f64 	%fd1433, %fd1432, %fd5, %fd1431;
	ld.shared.f64 	%fd1434, [_ZZ15ax_cuda2_kernelPdPKdS1_S1_S1_E6shdxm1+384];
	fma.rn.f64 	%fd1435, %fd1434, %fd6, %fd1433;
	ld.shared.f64 	%fd1436, [_ZZ15ax_cuda2_kernelPdPKdS1_S1_S1_E6shdxm1+464];
	fma.rn.f64 	%fd1437, %fd1436, %fd7, %fd1435;
	ld.shared.f64 	%fd1438, [_ZZ15ax_cuda2_kernelPdPKdS1_S1_S1_E6shdxm1+544];
	fma.rn.f64 	%fd1439, %fd1438, %fd8, %fd1437;
	ld.shared.f64 	%fd1440, [_ZZ15ax_cuda2_kernelPdPKdS1_S1_S1_E6shdxm1+624];
	fma.rn.f64 	%fd1441, %fd1440, %fd9, %fd1439;
	ld.shared.f64 	%fd1442, [_ZZ15ax_cuda2_kernelPdPKdS1_S1_S1_E6shdxm1+704];
	fma.rn.f64 	%fd1443, %fd1442, %fd10, %fd1441;
	ld.shared.f64 	%fd1444, [_ZZ15ax_cuda2_kernelPdPKdS1_S1_S1_E6shdxm1+784];
	fma.rn.f64 	%fd1445, %fd1444, %fd11, %fd1443;
	bar.sync 	0;
	ld.shared.f64 	%fd1446, [%r19];
	ld.shared.f64 	%fd1447, [%r21];
	fma.rn.f64 	%fd1448, %fd1446, %fd1447, 0d0000000000000000;
	ld.shared.f64 	%fd1449, [%r23];
	ld.shared.f64 	%fd1450, [%r25];
	fma.rn.f64 	%fd1451, %fd1449, %fd1450, 0d0000000000000000;
	ld.shared.f64 	%fd1452, [%r19+80];
	ld.shared.f64 	%fd1453, [%r21+8];
	fma.rn.f64 	%fd1454, %fd1452, %fd1453, %fd1448;
	ld.shared.f64 	%fd1455, [%r23+80];
	ld.shared.f64 	%fd1456, [%r25+80];
	fma.rn.f64 	%fd1457, %fd1455, %fd1456, %fd1451;
	ld.shared.f64 	%fd1458, [%r19+160];
	ld.shared.f64 	%fd1459, [%r21+16];
	fma.rn.f64 	%fd1460, %fd1458, %fd1459, %fd1454;
	ld.shared.f64 	%fd1461, [%r23+160];
	ld.shared.f64 	%fd1462, [%r25+160];
	fma.rn.f64 	%fd1463, %fd1461, %fd1462, %fd1457;
	ld.shared.f64 	%fd1464, [%r19+240];
	ld.shared.f64 	%fd1465, [%r21+24];
	fma.rn.f64 	%fd1466, %fd1464, %fd1465, %fd1460;
	ld.shared.f64 	%fd1467, [%r23+240];
	ld.shared.f64 	%fd1468, [%r25+240];
	fma.rn.f64 	%fd1469, %fd1467, %fd1468, %fd1463;
	ld.shared.f64 	%fd1470, [%r19+320];
	ld.shared.f64 	%fd1471, [%r21+32];
	fma.rn.f64 	%fd1472, %fd1470, %fd1471, %fd1466;
	ld.shared.f64 	%fd1473, [%r23+320];
	ld.shared.f64 	%fd1474, [%r25+320];
	fma.rn.f64 	%fd1475, %fd1473, %fd1474, %fd1469;
	ld.shared.f64 	%fd1476, [%r19+400];
	ld.shared.f64 	%fd1477, [%r21+40];
	fma.rn.f64 	%fd1478, %fd1476, %fd1477, %fd1472;
	ld.shared.f64 	%fd1479, [%r23+400];
	ld.shared.f64 	%fd1480, [%r25+400];
	fma.rn.f64 	%fd1481, %fd1479, %fd1480, %fd1475;
	ld.shared.f64 	%fd1482, [%r19+480];
	ld.shared.f64 	%fd1483, [%r21+48];
	fma.rn.f64 	%fd1484, %fd1482, %fd1483, %fd1478;
	ld.shared.f64 	%fd1485, [%r23+480];
	ld.shared.f64 	%fd1486, [%r25+480];
	fma.rn.f64 	%fd1487, %fd1485, %fd1486, %fd1481;
	ld.shared.f64 	%fd1488, [%r19+560];
	ld.shared.f64 	%fd1489, [%r21+56];
	fma.rn.f64 	%fd1490, %fd1488, %fd1489, %fd1484;
	ld.shared.f64 	%fd1491, [%r23+560];
	ld.shared.f64 	%fd1492, [%r25+560];
	fma.rn.f64 	%fd1493, %fd1491, %fd1492, %fd1487;
	ld.shared.f64 	%fd1494, [%r19+640];
	ld.shared.f64 	%fd1495, [%r21+64];
	fma.rn.f64 	%fd1496, %fd1494, %fd1495, %fd1490;
	ld.shared.f64 	%fd1497, [%r23+640];
	ld.shared.f64 	%fd1498, [%r25+640];
	fma.rn.f64 	%fd1499, %fd1497, %fd1498, %fd1493;
	ld.shared.f64 	%fd1500, [%r19+720];
	ld.shared.f64 	%fd1501, [%r21+72];
	fma.rn.f64 	%fd1502, %fd1500, %fd1501, %fd1496;
	ld.shared.f64 	%fd1503, [%r23+720];
	ld.shared.f64 	%fd1504, [%r25+720];
	fma.rn.f64 	%fd1505, %fd1503, %fd1504, %fd1499;
	mul.f64 	%fd1506, %fd1421, %fd1505;
	fma.rn.f64 	%fd1507, %fd1420, %fd1502, %fd1506;
	fma.rn.f64 	%fd1508, %fd1422, %fd1445, %fd1507;
	st.shared.f64 	[%r13], %fd1508;
	mul.f64 	%fd1509, %fd1424, %fd1505;
	fma.rn.f64 	%fd1510, %fd1422, %fd1502, %fd1509;
	fma.rn.f64 	%fd1511, %fd1425, %fd1445, %fd1510;
	mul.f64 	%fd1512, %fd1423, %fd1505;
	fma.rn.f64 	%fd1513, %fd1421, %fd1502, %fd1512;
	fma.rn.f64 	%fd1514, %fd1424, %fd1445, %fd1513;
	st.shared.f64 	[%r15], %fd1514;
	bar.sync 	0;
	ld.shared.f64 	%fd1515, [%r16];
	ld.shared.f64 	%fd1516, [%r26];
	fma.rn.f64 	%fd1517, %fd1515, %fd1516, 0d0000000000000000;
	ld.shared.f64 	%fd1518, [_ZZ15ax_cuda2_kernelPdPKdS1_S1_S1_E6shdxm1+64];
	fma.rn.f64 	%fd1519, %fd1511, %fd1518, %fd1343;
	ld.shared.f64 	%fd1520, [%r27];
	ld.shared.f64 	%fd1521, [%r28];
	fma.rn.f64 	%fd1522, %fd1520, %fd1521, %fd1517;
	ld.shared.f64 	%fd1523, [%r29+8];
	ld.shared.f64 	%fd1524, [%r26+8];
	fma.rn.f64 	%fd1525, %fd1523, %fd1524, %fd1522;
	ld.shared.f64 	%fd1526, [_ZZ15ax_cuda2_kernelPdPKdS1_S1_S1_E6shdxm1+144];
	fma.rn.f64 	%fd1527, %fd1511, %fd1526, %fd1351;
	ld.shared.f64 	%fd1528, [%r27+8];
	ld.shared.f64 	%fd1529, [%r28+80];
	fma.rn.f64 	%fd1530, %fd1528, %fd1529, %fd1525;
	ld.shared.f64 	%fd1531, [%r29+16];
	ld.shared.f64 	%fd1532, [%r26+16];
	fma.rn.f64 	%fd1533, %fd1531, %fd1532, %fd1530;
	ld.shared.f64 	%fd1534, [_ZZ15ax_cuda2_kernelPdPKdS1_S1_S1_E6shdxm1+224];
	fma.rn.f64 	%fd1535, %fd1511, %fd1534, %fd1359;
	ld.shared.f64 	%fd1536, [%r27+16];
	ld.shared.f64 	%fd1537, [%r28+160];
	fma.rn.f64 	%fd1538, %fd1536, %fd1537, %fd1533;
	ld.shared.f64 	%fd1539, [%r29+24];
	ld.shared.f64 	%fd1540, [%r26+24];
	fma.rn.f64 	%fd1541, %fd1539, %fd1540, %fd1538;
	ld.shared.f64 	%fd1542, [_ZZ15ax_cuda2_kernelPdPKdS1_S1_S1_E6shdxm1+304];
	fma.rn.f64 	%fd1543, %fd1511, %fd1542, %fd1367;
	ld.shared.f64 	%fd1544, [%r27+24];
	ld.shared.f64 	%fd1545, [%r28+240];
	fma.rn.f64 	%fd1546, %fd1544, %fd1545, %fd1541;
	ld.shared.f64 	%fd1547, [%r29+32];
	ld.shared.f64 	%fd1548, [%r26+32];
	fma.rn.f64 	%fd1549, %fd1547, %fd1548, %fd1546;
	ld.shared.f64 	%fd1550, [_ZZ15ax_cuda2_kernelPdPKdS1_S1_S1_E6shdxm1+384];
	fma.rn.f64 	%fd1551, %fd1511, %fd1550, %fd1375;
	ld.shared.f64 	%fd1552, [%r27+32];
	ld.shared.f64 	%fd1553, [%r28+320];
	fma.rn.f64 	%fd1554, %fd1552, %fd1553, %fd1549;
	ld.shared.f64 	%fd1555, [%r29+40];
	ld.shared.f64 	%fd1556, [%r26+40];
	fma.rn.f64 	%fd1557, %fd1555, %fd1556, %fd1554;
	ld.shared.f64 	%fd1558, [_ZZ15ax_cuda2_kernelPdPKdS1_S1_S1_E6shdxm1+464];
	fma.rn.f64 	%fd1559, %fd1511, %fd1558, %fd1383;
	ld.shared.f64 	%fd1560, [%r27+40];
	ld.shared.f64 	%fd1561, [%r28+400];
	fma.rn.f64 	%fd1562, %fd1560, %fd1561, %fd1557;
	ld.shared.f64 	%fd1563, [%r29+48];
	ld.shared.f64 	%fd1564, [%r26+48];
	fma.rn.f64 	%fd1565, %fd1563, %fd1564, %fd1562;
	ld.shared.f64 	%fd1566, [_ZZ15ax_cuda2_kernelPdPKdS1_S1_S1_E6shdxm1+544];
	fma.rn.f64 	%fd1567, %fd1511, %fd1566, %fd1391;
	ld.shared.f64 	%fd1568, [%r27+48];
	ld.shared.f64 	%fd1569, [%r28+480];
	fma.rn.f64 	%fd1570, %fd1568, %fd1569, %fd1565;
	ld.shared.f64 	%fd1571, [%r29+56];
	ld.shared.f64 	%fd1572, [%r26+56];
	fma.rn.f64 	%fd1573, %fd1571, %fd1572, %fd1570;
	ld.shared.f64 	%fd1574, [_ZZ15ax_cuda2_kernelPdPKdS1_S1_S1_E6shdxm1+624];
	fma.rn.f64 	%fd1575, %fd1511, %fd1574, %fd1419;
	ld.shared.f64 	%fd1576, [%r27+56];
	ld.shared.f64 	%fd1577, [%r28+560];
	fma.rn.f64 	%fd1578, %fd1576, %fd1577, %fd1573;
	ld.shared.f64 	%fd1579, [%r29+64];
	ld.shared.f64 	%fd1580, [%r26+64];
	fma.rn.f64 	%fd1581, %fd1579, %fd1580, %fd1578;
	ld.shared.f64 	%fd1582, [_ZZ15ax_cuda2_kernelPdPKdS1_S1_S1_E6shdxm1+704];
	fma.rn.f64 	%fd1583, %fd1511, %fd1582, %fd1407;
	ld.shared.f64 	%fd1584, [%r27+64];
	ld.shared.f64 	%fd1585, [%r28+640];
	fma.rn.f64 	%fd1586, %fd1584, %fd1585, %fd1581;
	ld.shared.f64 	%fd1587, [%r29+72];
	ld.shared.f64 	%fd1588, [%r26+72];
	fma.rn.f64 	%fd1589, %fd1587, %fd1588, %fd1586;
	ld.shared.f64 	%fd1590, [_ZZ15ax_cuda2_kernelPdPKdS1_S1_S1_E6shdxm1+784];
	fma.rn.f64 	%fd1591, %fd1511, %fd1590, %fd1415;
	ld.shared.f64 	%fd1592, [%r27+72];
	ld.shared.f64 	%fd1593, [%r28+720];
	fma.rn.f64 	%fd1594, %fd1592, %fd1593, %fd1589;
	add.f64 	%fd1595, %fd1594, %fd1583;
	ld.global.nc.f64 	%fd1596, [%rd15+7200];
	add.s32 	%r38, %r18, 900;
	mul.wide.u32 	%rd32, %r38, 8;
	add.s64 	%rd33, %rd5, %rd32;
	ld.global.nc.f64 	%fd1597, [%rd33+8000];
	ld.global.nc.f64 	%fd1598, [%rd33+16000];
	ld.global.nc.f64 	%fd1599, [%rd33+24000];
	ld.global.nc.f64 	%fd1600, [%rd33+32000];
	ld.global.nc.f64 	%fd1601, [%rd33+40000];
	bar.sync 	0;
	st.shared.f64 	[%r11], %fd11;
	ld.shared.f64 	%fd1602, [_ZZ15ax_cuda2_kernelPdPKdS1_S1_S1_E6shdxm1+72];
	fma.rn.f64 	%fd1603, %fd1602, %fd2, 0d0000000000000000;
	ld.shared.f64 	%fd1604, [_ZZ15ax_cuda2_kernelPdPKdS1_S1_S1_E6shdxm1+152];
	fma.rn.f64 	%fd1605, %fd1604, %fd3, %fd1603;
	ld.shared.f64 	%fd1606, [_ZZ15ax_cuda2_kernelPdPKdS1_S1_S1_E6shdxm1+232];
	fma.rn.f64 	%fd1607, %fd1606, %fd4, %fd1605;
	ld.shared.f64 	%fd1608, [_ZZ15ax_cuda2_kernelPdPKdS1_S1_S1_E6shdxm1+312];
	fma.rn.f64 	%fd1609, %fd1608, %fd5, %fd1607;
	ld.shared.f64 	%fd1610, [_ZZ15ax_cuda2_kernelPdPKdS1_S1_S1_E6shdxm1+392];
	fma.rn.f64 	%fd1611, %fd1610, %fd6, %fd1609;
	ld.shared.f64 	%fd1612, [_ZZ15ax_cuda2_kernelPdPKdS1_S1_S1_E6shdxm1+472];
	fma.rn.f64 	%fd1613, %fd1612, %fd7, %fd1611;
	ld.shared.f64 	%fd1614, [_ZZ15ax_cuda2_kernelPdPKdS1_S1_S1_E6shdxm1+552];
	fma.rn.f64 	%fd1615, %fd1614, %fd8, %fd1613;
	ld.shared.f64 	%fd1616, [_ZZ15ax_cuda2_kernelPdPKdS1_S1_S1_E6shdxm1+632];
	fma.rn.f64 	%fd1617, %fd1616, %fd9, %fd1615;
	ld.shared.f64 	%fd1618, [_ZZ15ax_cuda2_kernelPdPKdS1_S1_S1_E6shdxm1+712];
	fma.rn.f64 	%fd1619, %fd1618, %fd10, %fd1617;
	ld.shared.f64 	%fd1620, [_ZZ15ax_cuda2_kernelPdPKdS1_S1_S1_E6shdxm1+792];
	fma.rn.f64 	%fd1621, %fd1620, %fd11, %fd1619;
	bar.sync 	0;
	ld.shared.f64 	%fd1622, [%r19];
	ld.shared.f64 	%fd1623, [%r21];
	fma.rn.f64 	%fd1624, %fd1622, %fd1623, 0d0000000000000000;
	ld.shared.f64 	%fd1625, [%r23];
	ld.shared.f64 	%fd1626, [%r25];
	fma.rn.f64 	%fd1627, %fd1625, %fd1626, 0d0000000000000000;
	ld.shared.f64 	%fd1628, [%r19+80];
	ld.shared.f64 	%fd1629, [%r21+8];
	fma.rn.f64 	%fd1630, %fd1628, %fd1629, %fd1624;
	ld.shared.f64 	%fd1631, [%r23+80];
	ld.shared.f64 	%fd1632, [%r25+80];
	fma.rn.f64 	%fd1633, %fd1631, %fd1632, %fd1627;
	ld.shared.f64 	%fd1634, [%r19+160];
	ld.shared.f64 	%fd1635, [%r21+16];
	fma.rn.f64 	%fd1636, %fd1634, %fd1635, %fd1630;
	ld.shared.f64 	%fd1637, [%r23+160];
	ld.shared.f64 	%fd1638, [%r25+160];
	fma.rn.f64 	%fd1639, %fd1637, %fd1638, %fd1633;
	ld.shared.f64 	%fd1640, [%r19+240];
	ld.shared.f64 	%fd1641, [%r21+24];
	fma.rn.f64 	%fd1642, %fd1640, %fd1641, %fd1636;
	ld.shared.f64 	%fd1643, [%r23+240];
	ld.shared.f64 	%fd1644, [%r25+240];
	fma.rn.f64 	%fd1645, %fd1643, %fd1644, %fd1639;
	ld.shared.f64 	%fd1646, [%r19+320];
	ld.shared.f64 	%fd1647, [%r21+32];
	fma.rn.f64 	%fd1648, %fd1646, %fd1647, %fd1642;
	ld.shared.f64 	%fd1649, [%r23+320];
	ld.shared.f64 	%fd1650, [%r25+320];
	fma.rn.f64 	%fd1651, %fd1649, %fd1650, %fd1645;
	ld.shared.f64 	%fd1652, [%r19+400];
	ld.shared.f64 	%fd1653, [%r21+40];
	fma.rn.f64 	%fd1654, %fd1652, %fd1653, %fd1648;
	ld.shared.f64 	%fd1655, [%r23+400];
	ld.shared.f64 	%fd1656, [%r25+400];
	fma.rn.f64 	%fd1657, %fd1655, %fd1656, %fd1651;
	ld.shared.f64 	%fd1658, [%r19+480];
	ld.shared.f64 	%fd1659, [%r21+48];
	fma.rn.f64 	%fd1660, %fd1658, %fd1659, %fd1654;
	ld.shared.f64 	%fd1661, [%r23+480];
	ld.shared.f64 	%fd1662, [%r25+480];
	fma.rn.f64 	%fd1663, %fd1661, %fd1662, %fd1657;
	ld.shared.f64 	%fd1664, [%r19+560];
	ld.shared.f64 	%fd1665, [%r21+56];
	fma.rn.f64 	%fd1666, %fd1664, %fd1665, %fd1660;
	ld.shared.f64 	%fd1667, [%r23+560];
	ld.shared.f64 	%fd1668, [%r25+560];
	fma.rn.f64 	%fd1669, %fd1667, %fd1668, %fd1663;
	ld.shared.f64 	%fd1670, [%r19+640];
	ld.shared.f64 	%fd1671, [%r21+64];
	fma.rn.f64 	%fd1672, %fd1670, %fd1671, %fd1666;
	ld.shared.f64 	%fd1673, [%r23+640];
	ld.shared.f64 	%fd1674, [%r25+640];
	fma.rn.f64 	%fd1675, %fd1673, %fd1674, %fd1669;
	ld.shared.f64 	%fd1676, [%r19+720];
	ld.shared.f64 	%fd1677, [%r21+72];
	fma.rn.f64 	%fd1678, %fd1676, %fd1677, %fd1672;
	ld.shared.f64 	%fd1679, [%r23+720];
	ld.shared.f64 	%fd1680, [%r25+720];
	fma.rn.f64 	%fd1681, %fd1679, %fd1680, %fd1675;
	mul.f64 	%fd1682, %fd1597, %fd1681;
	fma.rn.f64 	%fd1683, %fd1596, %fd1678, %fd1682;
	fma.rn.f64 	%fd1684, %fd1598, %fd1621, %fd1683;
	st.shared.f64 	[%r13], %fd1684;
	mul.f64 	%fd1685, %fd1600, %fd1681;
	fma.rn.f64 	%fd1686, %fd1598, %fd1678, %fd1685;
	fma.rn.f64 	%fd1687, %fd1601, %fd1621, %fd1686;
	mul.f64 	%fd1688, %fd1599, %fd1681;
	fma.rn.f64 	%fd1689, %fd1597, %fd1678, %fd1688;
	fma.rn.f64 	%fd1690, %fd1600, %fd1621, %fd1689;
	st.shared.f64 	[%r15], %fd1690;
	bar.sync 	0;
	ld.shared.f64 	%fd1691, [%r16];
	ld.shared.f64 	%fd1692, [%r26];
	fma.rn.f64 	%fd1693, %fd1691, %fd1692, 0d0000000000000000;
	ld.shared.f64 	%fd1694, [_ZZ15ax_cuda2_kernelPdPKdS1_S1_S1_E6shdxm1+72];
	fma.rn.f64 	%fd1695, %fd1687, %fd1694, %fd1519;
	ld.shared.f64 	%fd1696, [%r27];
	ld.shared.f64 	%fd1697, [%r28];
	fma.rn.f64 	%fd1698, %fd1696, %fd1697, %fd1693;
	ld.shared.f64 	%fd1699, [%r29+8];
	ld.shared.f64 	%fd1700, [%r26+8];
	fma.rn.f64 	%fd1701, %fd1699, %fd1700, %fd1698;
	ld.shared.f64 	%fd1702, [_ZZ15ax_cuda2_kernelPdPKdS1_S1_S1_E6shdxm1+152];
	fma.rn.f64 	%fd1703, %fd1687, %fd1702, %fd1527;
	ld.shared.f64 	%fd1704, [%r27+8];
	ld.shared.f64 	%fd1705, [%r28+80];
	fma.rn.f64 	%fd1706, %fd1704, %fd1705, %fd1701;
	ld.shared.f64 	%fd1707, [%r29+16];
	ld.shared.f64 	%fd1708, [%r26+16];
	fma.rn.f64 	%fd1709, %fd1707, %fd1708, %fd1706;
	ld.shared.f64 	%fd1710, [_ZZ15ax_cuda2_kernelPdPKdS1_S1_S1_E6shdxm1+232];
	fma.rn.f64 	%fd1711, %fd1687, %fd1710, %fd1535;
	ld.shared.f64 	%fd1712, [%r27+16];
	ld.shared.f64 	%fd1713, [%r28+160];
	fma.rn.f64 	%fd1714, %fd1712, %fd1713, %fd1709;
	ld.shared.f64 	%fd1715, [%r29+24];
	ld.shared.f64 	%fd1716, [%r26+24];
	fma.rn.f64 	%fd1717, %fd1715, %fd1716, %fd1714;
	ld.shared.f64 	%fd1718, [_ZZ15ax_cuda2_kernelPdPKdS1_S1_S1_E6shdxm1+312];
	fma.rn.f64 	%fd1719, %fd1687, %fd1718, %fd1543;
	ld.shared.f64 	%fd1720, [%r27+24];
	ld.shared.f64 	%fd1721, [%r28+240];
	fma.rn.f64 	%fd1722, %fd1720, %fd1721, %fd1717;
	ld.shared.f64 	%fd1723, [%r29+32];
	ld.shared.f64 	%fd1724, [%r26+32];
	fma.rn.f64 	%fd1725, %fd1723, %fd1724, %fd1722;
	ld.shared.f64 	%fd1726, [_ZZ15ax_cuda2_kernelPdPKdS1_S1_S1_E6shdxm1+392];
	fma.rn.f64 	%fd1727, %fd1687, %fd1726, %fd1551;
	ld.shared.f64 	%fd1728, [%r27+32];
	ld.shared.f64 	%fd1729, [%r28+320];
	fma.rn.f64 	%fd1730, %fd1728, %fd1729, %fd1725;
	ld.shared.f64 	%fd1731, [%r29+40];
	ld.shared.f64 	%fd1732, [%r26+40];
	fma.rn.f64 	%fd1733, %fd1731, %fd1732, %fd1730;
	ld.shared.f64 	%fd1734, [_ZZ15ax_cuda2_kernelPdPKdS1_S1_S1_E6shdxm1+472];
	fma.rn.f64 	%fd1735, %fd1687, %fd1734, %fd1559;
	ld.shared.f64 	%fd1736, [%r27+40];
	ld.shared.f64 	%fd1737, [%r28+400];
	fma.rn.f64 	%fd1738, %fd1736, %fd1737, %fd1733;
	ld.shared.f64 	%fd1739, [%r29+48];
	ld.shared.f64 	%fd1740, [%r26+48];
	fma.rn.f64 	%fd1741, %fd1739, %fd1740, %fd1738;
	ld.shared.f64 	%fd1742, [_ZZ15ax_cuda2_kernelPdPKdS1_S1_S1_E6shdxm1+552];
	fma.rn.f64 	%fd1743, %fd1687, %fd1742, %fd1567;
	ld.shared.f64 	%fd1744, [%r27+48];
	ld.shared.f64 	%fd1745, [%r28+480];
	fma.rn.f64 	%fd1746, %fd1744, %fd1745, %fd1741;
	ld.shared.f64 	%fd1747, [%r29+56];
	ld.shared.f64 	%fd1748, [%r26+56];
	fma.rn.f64 	%fd1749, %fd1747, %fd1748, %fd1746;
	ld.shared.f64 	%fd1750, [_ZZ15ax_cuda2_kernelPdPKdS1_S1_S1_E6shdxm1+632];
	fma.rn.f64 	%fd1751, %fd1687, %fd1750, %fd1575;
	ld.shared.f64 	%fd1752, [%r27+56];
	ld.shared.f64 	%fd1753, [%r28+560];
	fma.rn.f64 	%fd1754, %fd1752, %fd1753, %fd1749;
	ld.shared.f64 	%fd1755, [%r29+64];
	ld.shared.f64 	%fd1756, [%r26+64];
	fma.rn.f64 	%fd1757, %fd1755, %fd1756, %fd1754;
	ld.shared.f64 	%fd1758, [_ZZ15ax_cuda2_kernelPdPKdS1_S1_S1_E6shdxm1+712];
	fma.rn.f64 	%fd1759, %fd1687, %fd1758, %fd1595;
	ld.shared.f64 	%fd1760, [%r27+64];
	ld.shared.f64 	%fd1761, [%r28+640];
	fma.rn.f64 	%fd1762, %fd1760, %fd1761, %fd1757;
	ld.shared.f64 	%fd1763, [%r29+72];
	ld.shared.f64 	%fd1764, [%r26+72];
	fma.rn.f64 	%fd1765, %fd1763, %fd1764, %fd1762;
	ld.shared.f64 	%fd1766, [_ZZ15ax_cuda2_kernelPdPKdS1_S1_S1_E6shdxm1+792];
	fma.rn.f64 	%fd1767, %fd1687, %fd1766, %fd1591;
	ld.shared.f64 	%fd1768, [%r27+72];
	ld.shared.f64 	%fd1769, [%r28+720];
	fma.rn.f64 	%fd1770, %fd1768, %fd1769, %fd1765;
	add.f64 	%fd1771, %fd1770, %fd1767;
	cvta.to.global.u64 	%rd34, %rd1;
	add.s64 	%rd35, %rd34, %rd10;
	st.global.f64 	[%rd35], %fd1695;
	st.global.f64 	[%rd35+800], %fd1703;
	st.global.f64 	[%rd35+1600], %fd1711;
	st.global.f64 	[%rd35+2400], %fd1719;
	st.global.f64 	[%rd35+3200], %fd1727;
	st.global.f64 	[%rd35+4000], %fd1735;
	st.global.f64 	[%rd35+4800], %fd1743;
	st.global.f64 	[%rd35+5600], %fd1751;
	st.global.f64 	[%rd35+6400], %fd1759;
	st.global.f64 	[%rd35+7200], %fd1771;
	ret;

}


// ===== COMPILED SASS (sm_100) =====

	.target	sm_100

	.elftype	@"ET_EXEC"


//--------------------- .note.nv.tkinfo           --------------------------
	.section	.note.nv.tkinfo,"",@"SHT_NOTE"
	.sectionflags	@"SHF_NOTE_NV_TKINFO"
	.tkinfo
        /*0018*/ 	.word	0x00000002
        /*0030*/ 	.string	""
        /*0030*/ 	.string	"ptxas"
        /*0030*/ 	.string	"Cuda compilation tools, release 13.0, V13.0.88"
        /*0030*/ 	.string	"Build cuda_13.0.r13.0/compiler.36424714_0"
        /*0030*/ 	.string	"-arch sm_100 -m 64 "



//--------------------- .note.nv.cuinfo           --------------------------
	.section	.note.nv.cuinfo,"",@"SHT_NOTE"
	.sectionflags	@"SHF_NOTE_NV_CUINFO"
        /*0018*/ 	.short	0x0002
        /*001a*/ 	.short	0x0064
        /*001c*/ 	.short	0x0082
	.zero		2


//--------------------- .nv.info                  --------------------------
	.section	.nv.info,"",@"SHT_CUDA_INFO"
	.align	4


	//----- nvinfo : EIATTR_REGCOUNT
	.align		4
        /*0000*/ 	.byte	0x04, 0x2f
        /*0002*/ 	.short	(.L_1 - .L_0)
	.align		4
.L_0:
        /*0004*/ 	.word	index@(_Z19ax_cuda2_kernel_orgPdS_S_S_S_)
        /*0008*/ 	.word	0x00000020


	//----- nvinfo : EIATTR_FRAME_SIZE
	.align		4
.L_1:
        /*000c*/ 	.byte	0x04, 0x11
        /*000e*/ 	.short	(.L_3 - .L_2)
	.align		4
.L_2:
        /*0010*/ 	.word	index@(_Z19ax_cuda2_kernel_orgPdS_S_S_S_)
        /*0014*/ 	.word	0x00000000


	//----- nvinfo : EIATTR_REGCOUNT
	.align		4
.L_3:
        /*0018*/ 	.byte	0x04, 0x2f
        /*001a*/ 	.short	(.L_5 - .L_4)
	.align		4
.L_4:
        /*001c*/ 	.word	index@(_Z18ax_cuda2_kernel_2dPdS_S_S_S_)
        /*0020*/ 	.word	0x0000005e


	//----- nvinfo : EIATTR_FRAME_SIZE
	.align		4
.L_5:
        /*0024*/ 	.byte	0x04, 0x11
        /*0026*/ 	.short	(.L_7 - .L_6)
	.align		4
.L_6:
        /*0028*/ 	.word	index@(_Z18ax_cuda2_kernel_2dPdS_S_S_S_)
        /*002c*/ 	.word	0x00000000


	//----- nvinfo : EIATTR_REGCOUNT
	.align		4
.L_7:
        /*0030*/ 	.byte	0x04, 0x2f
        /*0032*/ 	.short	(.L_9 - .L_8)
	.align		4
.L_8:
        /*0034*/ 	.word	index@(_Z15ax_cuda2_kernelPdPKdS1_S1_S1_)
        /*0038*/ 	.word	0x00000050


	//----- nvinfo : EIATTR_FRAME_SIZE
	.align		4
.L_9:
        /*003c*/ 	.byte	0x04, 0x11
        /*003e*/ 	.short	(.L_11 - .L_10)
	.align		4
.L_10:
        /*0040*/ 	.word	index@(_Z15ax_cuda2_kernelPdPKdS1_S1_S1_)
        /*0044*/ 	.word	0x00000000


	//----- nvinfo : EIATTR_MIN_STACK_SIZE
	.align		4
.L_11:
        /*0048*/ 	.byte	0x04, 0x12
        /*004a*/ 	.short	(.L_13 - .L_12)
	.align		4
.L_12:
        /*004c*/ 	.word	index@(_Z15ax_cuda2_kernelPdPKdS1_S1_S1_)
        /*0050*/ 	.word	0x00000000


	//----- nvinfo : EIATTR_MIN_STACK_SIZE
	.align		4
.L_13:
        /*0054*/ 	.byte	0x04, 0x12
        /*0056*/ 	.short	(.L_15 - .L_14)
	.align		4
.L_14:
        /*0058*/ 	.word	index@(_Z18ax_cuda2_kernel_2dPdS_S_S_S_)
        /*005c*/ 	.word	0x00000000


	//----- nvinfo : EIATTR_MIN_STACK_SIZE
	.align		4
.L_15:
        /*0060*/ 	.byte	0x04, 0x12
        /*0062*/ 	.short	(.L_17 - .L_16)
	.align		4
.L_16:
        /*0064*/ 	.word	index@(_Z19ax_cuda2_kernel_orgPdS_S_S_S_)
        /*0068*/ 	.word	0x00000000
.L_17:


//--------------------- .nv.compat                --------------------------
	.section	.nv.compat,"",@"SHT_CUDA_COMPAT_INFO"
	.align	4
        /*0000*/ 	.byte	0x02, 0x09, 0x00, 0x00, 0x02, 0x02, 0x01, 0x00, 0x02, 0x05, 0x05, 0x00, 0x03, 0x07, 0x01, 0x01
        /*0010*/ 	.byte	0x02, 0x03, 0x00, 0x00, 0x02, 0x06, 0x01, 0x00, 0x04, 0x0b, 0x08, 0x00, 0x01, 0x00, 0x00, 0x00
        /*0020*/ 	.byte	0x00, 0x00, 0x00, 0x00


//--------------------- .nv.info._Z15ax_cuda2_kernelPdPKdS1_S1_S1_ --------------------------
	.section	.nv.info._Z15ax_cuda2_kernelPdPKdS1_S1_S1_,"",@"SHT_CUDA_INFO"
	.sectionflags	@""
	.align	4


	//----- nvinfo : EIATTR_CUDA_API_VERSION
	.align		4
        /*0000*/ 	.byte	0x04, 0x37
        /*0002*/ 	.short	(.L_19 - .L_18)
.L_18:
        /*0004*/ 	.word	0x00000082


	//----- nvinfo : EIATTR_KPARAM_INFO
	.align		4
.L_19:
        /*0008*/ 	.byte	0x04, 0x17
        /*000a*/ 	.short	(.L_21 - .L_20)
.L_20:
        /*000c*/ 	.word	0x00000000
        /*0010*/ 	.short	0x0004
        /*0012*/ 	.short	0x0020
        /*0014*/ 	.byte	0x00, 0xf5, 0x21, 0x00


	//----- nvinfo : EIATTR_KPARAM_INFO
	.align		4
.L_21:
        /*0018*/ 	.byte	0x04, 0x17
        /*001a*/ 	.short	(.L_23 - .L_22)
.L_22:
        /*001c*/ 	.word	0x00000000
        /*0020*/ 	.short	0x0003
        /*0022*/ 	.short	0x0018
        /*0024*/ 	.byte	0x00, 0xf5, 0x21, 0x00


	//----- nvinfo : EIATTR_KPARAM_INFO
	.align		4
.L_23:
        /*0028*/ 	.byte	0x04, 0x17
        /*002a*/ 	.short	(.L_25 - .L_24)
.L_24:
        /*002c*/ 	.word	0x00000000
        /*0030*/ 	.short	0x0002
        /*0032*/ 	.short	0x0010
        /*0034*/ 	.byte	0x00, 0xf5, 0x21, 0x00


	//----- nvinfo : EIATTR_KPARAM_INFO
	.align		4
.L_25:
        /*0038*/ 	.byte	0x04, 0x17
        /*003a*/ 	.short	(.L_27 - .L_26)
.L_26:
        /*003c*/ 	.word	0x00000000
        /*0040*/ 	.short	0x0001
        /*0042*/ 	.short	0x0008
        /*0044*/ 	.byte	0x00, 0xf5, 0x21, 0x00


	//----- nvinfo : EIATTR_KPARAM_INFO
	.align		4
.L_27:
        /*0048*/ 	.byte	0x04, 0x17
        /*004a*/ 	.short	(.L_29 - .L_28)
.L_28:
        /*004c*/ 	.word	0x00000000
        /*0050*/ 	.short	0x0000
        /*0052*/ 	.short	0x0000
        /*0054*/ 	.byte	0x00, 0xf5, 0x21, 0x00


	//----- nvinfo : EIATTR_SPARSE_MMA_MASK
	.align		4
.L_29:
        /*0058*/ 	.byte	0x03, 0x50
        /*005a*/ 	.short	0x0000


	//----- nvinfo : EIATTR_MAXREG_COUNT
	.align		4
        /*005c*/ 	.byte	0x03, 0x1b
        /*005e*/ 	.short	0x00ff


	//----- nvinfo : EIATTR_NUM_BARRIERS
	.align		4
        /*0060*/ 	.byte	0x02, 0x4c
        /*0062*/ 	.byte	0x01
	.zero		1


	//----- nvinfo : EIATTR_MERCURY_ISA_VERSION
	.align		4
        /*0064*/ 	.byte	0x03, 0x5f
        /*0066*/ 	.short	0x0101


	//----- nvinfo : EIATTR_VRC_CTA_INIT_COUNT
	.align		4
        /*0068*/ 	.byte	0x02, 0x4a
	.zero		1
	.zero		1


	//----- nvinfo : EIATTR_EXIT_INSTR_OFFSETS
	.align		4
        /*006c*/ 	.byte	0x04, 0x1c
        /*006e*/ 	.short	(.L_31 - .L_30)


	//   ....[0]....
.L_30:
        /*0070*/ 	.word	0x00007260


	//----- nvinfo : EIATTR_CBANK_PARAM_SIZE
	.align		4
.L_31:
        /*0074*/ 	.byte	0x03, 0x19
        /*0076*/ 	.short	0x0028


	//----- nvinfo : EIATTR_PARAM_CBANK
	.align		4
        /*0078*/ 	.byte	0x04, 0x0a
        /*007a*/ 	.short	(.L_33 - .L_32)
	.align		4
.L_32:
        /*007c*/ 	.word	index@(.nv.constant0._Z15ax_cuda2_kernelPdPKdS1_S1_S1_)
        /*0080*/ 	.short	0x0380
        /*0082*/ 	.short	0x0028


	//----- nvinfo : EIATTR_SW_WAR
	.align		4
.L_33:
        /*0084*/ 	.byte	0x04, 0x36
        /*0086*/ 	.short	(.L_35 - .L_34)
.L_34:
        /*0088*/ 	.word	0x00000008
.L_35:


//--------------------- .nv.info._Z18ax_cuda2_kernel_2dPdS_S_S_S_ --------------------------
	.section	.nv.info._Z18ax_cuda2_kernel_2dPdS_S_S_S_,"",@"SHT_CUDA_INFO"
	.sectionflags	@""
	.align	4


	//----- nvinfo : EIATTR_CUDA_API_VERSION
	.align		4
        /*0000*/ 	.byte	0x04, 0x37
        /*0002*/ 	.short	(.L_37 - .L_36)
.L_36:
        /*0004*/ 	.word	0x00000082


	//----- nvinfo : EIATTR_KPARAM_INFO
	.align		4
.L_37:
        /*0008*/ 	.byte	0x04, 0x17
        /*000a*/ 	.short	(.L_39 - .L_38)
.L_38:
        /*000c*/ 	.word	0x00000000
        /*0010*/ 	.short	0x0004
        /*0012*/ 	.short	0x0020
        /*0014*/ 	.byte	0x00, 0xf5, 0x21, 0x00


	//----- nvinfo : EIATTR_KPARAM_INFO
	.align		4
.L_39:
        /*0018*/ 	.byte	0x04, 0x17
        /*001a*/ 	.short	(.L_41 - .L_40)
.L_40:
        /*001c*/ 	.word	0x00000000
        /*0020*/ 	.short	0x0003
        /*0022*/ 	.short	0x0018
        /*0024*/ 	.byte	0x00, 0xf5, 0x21, 0x00


	//----- nvinfo : EIATTR_KPARAM_INFO
	.align		4
.L_41:
        /*0028*/ 	.byte	0x04, 0x17
        /*002a*/ 	.short	(.L_43 - .L_42)
.L_42:
        /*002c*/ 	.word	0x00000000
        /*0030*/ 	.short	0x0002
        /*0032*/ 	.short	0x0010
        /*0034*/ 	.byte	0x00, 0xf5, 0x21, 0x00


	//----- nvinfo : EIATTR_KPARAM_INFO
	.align		4
.L_43:
        /*0038*/ 	.byte	0x04, 0x17
        /*003a*/ 	.short	(.L_45 - .L_44)
.L_44:
        /*003c*/ 	.word	0x00000000
        /*0040*/ 	.short	0x0001
        /*0042*/ 	.short	0x0008
        /*0044*/ 	.byte	0x00, 0xf5, 0x21, 0x00


	//----- nvinfo : EIATTR_KPARAM_INFO
	.align		4
.L_45:
        /*0048*/ 	.byte	0x04, 0x17
        /*004a*/ 	.short	(.L_47 - .L_46)
.L_46:
        /*004c*/ 	.word	0x00000000
        /*0050*/ 	.short	0x0000
        /*0052*/ 	.short	0x0000
        /*0054*/ 	.byte	0x00, 0xf5, 0x21, 0x00


	//----- nvinfo : EIATTR_SPARSE_MMA_MASK
	.align		4
.L_47:
        /*0058*/ 	.byte	0x03, 0x50
        /*005a*/ 	.short	0x0000


	//----- nvinfo : EIATTR_MAXREG_COUNT
	.align		4
        /*005c*/ 	.byte	0x03, 0x1b
        /*005e*/ 	.short	0x00ff


	//----- nvinfo : EIATTR_NUM_BARRIERS
	.align		4
        /*0060*/ 	.byte	0x02, 0x4c
        /*0062*/ 	.byte	0x01
	.zero		1


	//----- nvinfo : EIATTR_MERCURY_ISA_VERSION
	.align		4
        /*0064*/ 	.byte	0x03, 0x5f
        /*0066*/ 	.short	0x0101


	//----- nvinfo : EIATTR_VRC_CTA_INIT_COUNT
	.align		4
        /*0068*/ 	.byte	0x02, 0x4a
	.zero		1
	.zero		1


	//----- nvinfo : EIATTR_EXIT_INSTR_OFFSETS
	.align		4
        /*006c*/ 	.byte	0x04, 0x1c
        /*006e*/ 	.short	(.L_49 - .L_48)


	//   ....[0]....
.L_48:
        /*0070*/ 	.word	0x00001370


	//----- nvinfo : EIATTR_CBANK_PARAM_SIZE
	.align		4
.L_49:
        /*0074*/ 	.byte	0x03, 0x19
        /*0076*/ 	.short	0x0028


	//----- nvinfo : EIATTR_PARAM_CBANK
	.align		4
        /*0078*/ 	.byte	0x04, 0x0a
        /*007a*/ 	.short	(.L_51 - .L_50)
	.align		4
.L_50:
        /*007c*/ 	.word	index@(.nv.constant0._Z18ax_cuda2_kernel_2dPdS_S_S_S_)
        /*0080*/ 	.short	0x0380
        /*0082*/ 	.short	0x0028


	//----- nvinfo : EIATTR_SW_WAR
	.align		4
.L_51:
        /*0084*/ 	.byte	0x04, 0x36
        /*0086*/ 	.short	(.L_53 - .L_52)
.L_52:
        /*0088*/ 	.word	0x00000008
.L_53:


//--------------------- .nv.info._Z19ax_cuda2_kernel_orgPdS_S_S_S_ --------------------------
	.section	.nv.info._Z19ax_cuda2_kernel_orgPdS_S_S_S_,"",@"SHT_CUDA_INFO"
	.sectionflags	@""
	.align	4


	//----- nvinfo : EIATTR_CUDA_API_VERSION
	.align		4
        /*0000*/ 	.byte	0x04, 0x37
        /*0002*/ 	.short	(.L_55 - .L_54)
.L_54:
        /*0004*/ 	.word	0x00000082


	//----- nvinfo : EIATTR_KPARAM_INFO
	.align		4
.L_55:
        /*0008*/ 	.byte	0x04, 0x17
        /*000a*/ 	.short	(.L_57 - .L_56)
.L_56:
        /*000c*/ 	.word	0x00000000
        /*0010*/ 	.short	0x0004
        /*0012*/ 	.short	0x0020
        /*0014*/ 	.byte	0x00, 0xf5, 0x21, 0x00


	//----- nvinfo : EIATTR_KPARAM_INFO
	.align		4
.L_57:
        /*0018*/ 	.byte	0x04, 0x17
        /*001a*/ 	.short	(.L_59 - .L_58)
.L_58:
        /*001c*/ 	.word	0x00000000
        /*0020*/ 	.short	0x0003
        /*0022*/ 	.short	0x0018
        /*0024*/ 	.byte	0x00, 0xf5, 0x21, 0x00


	//----- nvinfo : EIATTR_KPARAM_INFO
	.align		4
.L_59:
        /*0028*/ 	.byte	0x04, 0x17
        /*002a*/ 	.short	(.L_61 - .L_60)
.L_60:
        /*002c*/ 	.word	0x00000000
        /*0030*/ 	.short	0x0002
        /*0032*/ 	.short	0x0010
        /*0034*/ 	.byte	0x00, 0xf5, 0x21, 0x00


	//----- nvinfo : EIATTR_KPARAM_INFO
	.align		4
.L_61:
        /*0038*/ 	.byte	0x04, 0x17
        /*003a*/ 	.short	(.L_63 - .L_62)
.L_62:
        /*003c*/ 	.word	0x00000000
        /*0040*/ 	.short	0x0001
        /*0042*/ 	.short	0x0008
        /*0044*/ 	.byte	0x00, 0xf5, 0x21, 0x00


	//----- nvinfo : EIATTR_KPARAM_INFO
	.align		4
.L_63:
        /*0048*/ 	.byte	0x04, 0x17
        /*004a*/ 	.short	(.L_65 - .L_64)
.L_64:
        /*004c*/ 	.word	0x00000000
        /*0050*/ 	.short	0x0000
        /*0052*/ 	.short	0x0000
        /*0054*/ 	.byte	0x00, 0xf5, 0x21, 0x00


	//----- nvinfo : EIATTR_SPARSE_MMA_MASK
	.align		4
.L_65:
        /*0058*/ 	.byte	0x03, 0x50
        /*005a*/ 	.short	0x0000


	//----- nvinfo : EIATTR_MAXREG_COUNT
	.align		4
        /*005c*/ 	.byte	0x03, 0x1b
        /*005e*/ 	.short	0x00ff


	//----- nvinfo : EIATTR_NUM_BARRIERS
	.align		4
        /*0060*/ 	.byte	0x02, 0x4c
        /*0062*/ 	.byte	0x01
	.zero		1


	//----- nvinfo : EIATTR_MERCURY_ISA_VERSION
	.align		4
        /*0064*/ 	.byte	0x03, 0x5f
        /*0066*/ 	.short	0x0101


	//----- nvinfo : EIATTR_VRC_CTA_INIT_COUNT
	.align		4
        /*0068*/ 	.byte	0x02, 0x4a
	.zero		1
	.zero		1


	//----- nvinfo : EIATTR_EXIT_INSTR_OFFSETS
	.align		4
        /*006c*/ 	.byte	0x04, 0x1c
        /*006e*/ 	.short	(.L_67 - .L_66)


	//   ....[0]....
.L_66:
        /*0070*/ 	.word	0x00001490


	//----- nvinfo : EIATTR_CRS_STACK_SIZE
	.align		4
.L_67:
        /*0074*/ 	.byte	0x04, 0x1e
        /*0076*/ 	.short	(.L_69 - .L_68)
.L_68:
        /*0078*/ 	.word	0x00000000


	//----- nvinfo : EIATTR_CBANK_PARAM_SIZE
	.align		4
.L_69:
        /*007c*/ 	.byte	0x03, 0x19
        /*007e*/ 	.short	0x0028


	//----- nvinfo : EIATTR_PARAM_CBANK
	.align		4
        /*0080*/ 	.byte	0x04, 0x0a
        /*0082*/ 	.short	(.L_71 - .L_70)
	.align		4
.L_70:
        /*0084*/ 	.word	index@(.nv.constant0._Z19ax_cuda2_kernel_orgPdS_S_S_S_)
        /*0088*/ 	.short	0x0380
        /*008a*/ 	.short	0x0028


	//----- nvinfo : EIATTR_SW_WAR
	.align		4
.L_71:
        /*008c*/ 	.byte	0x04, 0x36
        /*008e*/ 	.short	(.L_73 - .L_72)
.L_72:
        /*0090*/ 	.word	0x00000008
.L_73:


//--------------------- .nv.callgraph             --------------------------
	.section	.nv.callgraph,"",@"SHT_CUDA_CALLGRAPH"
	.align	4
	.sectionentsize	8
	.align		4
        /*0000*/ 	.word	0x00000000
	.align		4
        /*0004*/ 	.word	0xffffffff
	.align		4
        /*0008*/ 	.word	0x00000000
	.align		4
        /*000c*/ 	.word	0xfffffffe
	.align		4
        /*0010*/ 	.word	0x00000000
	.align		4
        /*0014*/ 	.word	0xfffffffd
	.align		4
        /*0018*/ 	.word	0x00000000
	.align		4
        /*001c*/ 	.word	0xfffffffc


//--------------------- .text._Z15ax_cuda2_kernelPdPKdS1_S1_S1_ --------------------------
	.section	.text._Z15ax_cuda2_kernelPdPKdS1_S1_S1_,"ax",@progbits
	.align	128
        .global         _Z15ax_cuda2_kernelPdPKdS1_S1_S1_
        .type           _Z15ax_cuda2_kernelPdPKdS1_S1_S1_,@function
        .size           _Z15ax_cuda2_kernelPdPKdS1_S1_S1_,(.L_x_16 - _Z15ax_cuda2_kernelPdPKdS1_S1_S1_)
        .other          _Z15ax_cuda2_kernelPdPKdS1_S1_S1_,@"STO_CUDA_ENTRY STV_DEFAULT"
_Z15ax_cuda2_kernelPdPKdS1_S1_S1_:
.text._Z15ax_cuda2_kernelPdPKdS1_S1_S1_:
[----:B------:R-:W-:Y:S01]  /*0000*/  LDC R1, c[0x0][0x37c] ;  /* 0x0000df00ff017b82 */ /* 0x000fe20000000800 */
[----:B------:R-:W0:Y:S07]  /*0010*/  S2R R4, SR_TID.Y ;  /* 0x0000000000047919 */ /* 0x000e2e0000002200 */
[----:B------:R-:W1:Y:S01]  /*0020*/  LDC.64 R8, c[0x0][0x398] ;  /* 0x0000e600ff087b82 */ /* 0x000e620000000a00 */
[----:B------:R-:W2:Y:S01]  /*0030*/  LDCU.64 UR8, c[0x0][0x358] ;  /* 0x00006b00ff0877ac */ /* 0x000ea20008000a00 */
[----:B------:R-:W0:Y:S01]  /*0040*/  S2R R3, SR_TID.X ;  /* 0x0000000000037919 */ /* 0x000e220000002100 */
[----:B------:R-:W3:Y:S05]  /*0050*/  S2R R50, SR_CTAID.X ;  /* 0x0000000000327919 */ /* 0x000eea0000002500 */
[----:B------:R-:W4:Y:S01]  /*0060*/  LDC.64 R72, c[0x0][0x388] ;  /* 0x0000e200ff487b82 */ /* 0x000f220000000a00 */
[----:B0-----:R-:W-:-:S04]  /*0070*/  IMAD R7, R4, 0xa, R3 ;  /* 0x0000000a04077824 */ /* 0x001fc800078e0203 */
[----:B-1----:R-:W-:-:S05]  /*0080*/  IMAD.WIDE.U32 R8, R7, 0x8, R8 ;  /* 0x0000000807087825 */ /* 0x002fca00078e0008 */
[----:B--2---:R0:W2:Y:S01]  /*0090*/  LDG.E.64.CONSTANT R12, desc[UR8][R8.64] ;  /* 0x00000008080c7981 */ /* 0x0040a2000c1e9b00 */
[----:B---3--:R-:W-:-:S04]  /*00a0*/  IMAD R2, R50, 0x3e8, R7 ;  /* 0x000003e832027824 */ /* 0x008fc800078e0207 */
[----:B----4-:R-:W-:-:S05]  /*00b0*/  IMAD.WIDE.U32 R72, R2, 0x8, R72 ;  /* 0x0000000802487825 */ /* 0x010fca00078e0048 */
[----:B------:R-:W3:Y:S01]  /*00c0*/  LDG.E.64.CONSTANT R44, desc[UR8][R72.64] ;  /* 0x00000008482c7981 */ /* 0x000ee2000c1e9b00 */
[----:B------:R-:W1:Y:S01]  /*00d0*/  S2UR UR6, SR_CgaCtaId ;  /* 0x00000000000679c3 */ /* 0x000e620000008800 */
[----:B------:R-:W-:Y:S01]  /*00e0*/  UMOV UR4, 0x400 ;  /* 0x0000040000047882 */ /* 0x000fe20000000000 */
[----:B------:R-:W-:Y:S01]  /*00f0*/  HFMA2 R0, -RZ, RZ, 0, 4.76837158203125e-06 ;  /* 0x00000050ff007431 */ /* 0x000fe200000001ff */
[----:B------:R-:W-:Y:S01]  /*0100*/  UIADD3 UR5, UPT, UPT, UR4, 0x320, URZ ;  /* 0x0000032004057890 */ /* 0x000fe2000fffe0ff */
[----:B------:R-:W4:Y:S01]  /*0110*/  LDG.E.64.CONSTANT R42, desc[UR8][R72.64+0x320] ;  /* 0x00032008482a7981 */ /* 0x000f22000c1e9b00 */
[----:B------:R-:W-:-:S03]  /*0120*/  MOV R15, 0x50 ;  /* 0x00000050000f7802 */ /* 0x000fc60000000f00 */
[----:B------:R-:W5:Y:S04]  /*0130*/  LDG.E.64.CONSTANT R40, desc[UR8][R72.64+0x640] ;  /* 0x0006400848287981 */ /* 0x000f68000c1e9b00 */
[----:B------:R-:W5:Y:S04]  /*0140*/  LDG.E.64.CONSTANT R38, desc[UR8][R72.64+0x960] ;  /* 0x0009600848267981 */ /* 0x000f68000c1e9b00 */
[----:B------:R-:W5:Y:S01]  /*0150*/  LDG.E.64.CONSTANT R36, desc[UR8][R72.64+0xc80] ;  /* 0x000c800848247981 */ /* 0x000f62000c1e9b00 */
[----:B-1----:R-:W-:Y:S02]  /*0160*/  ULEA UR7, UR6, UR4, 0x18 ;  /* 0x0000000406077291 */ /* 0x002fe4000f8ec0ff */
[----:B------:R-:W-:-:S04]  /*0170*/  ULEA UR5, UR6, UR5, 0x18 ;  /* 0x0000000506057291 */ /* 0x000fc8000f8ec0ff */
[----:B------:R-:W-:Y:S01]  /*0180*/  LEA R5, R7, UR7, 0x3 ;  /* 0x0000000707057c11 */ /* 0x000fe2000f8e18ff */
[----:B------:R-:W-:Y:S01]  /*0190*/  IMAD R11, R3, R0, UR7 ;  /* 0x00000007030b7e24 */ /* 0x000fe2000f8e0200 */
[----:B------:R-:W-:Y:S01]  /*01a0*/  LEA R0, R7, UR5, 0x3 ;  /* 0x0000000507007c11 */ /* 0x000fe2000f8e18ff */
[C---:B0-----:R-:W-:Y:S01]  /*01b0*/  IMAD R8, R4.reuse, R15, UR5 ;  /* 0x0000000504087e24 */ /* 0x041fe2000f8e020f */
[----:B------:R-:W-:Y:S01]  /*01c0*/  LEA R9, R4, UR7, 0x3 ;  /* 0x0000000704097c11 */ /* 0x000fe2000f8e18ff */
[C---:B------:R-:W-:Y:S01]  /*01d0*/  IMAD R6, R3.reuse, -0x48, R11 ;  /* 0xffffffb803067824 */ /* 0x040fe200078e020b */
[----:B------:R-:W-:Y:S01]  /*01e0*/  LEA R10, R3, UR5, 0x3 ;  /* 0x00000005030a7c11 */ /* 0x000fe2000f8e18ff */
[----:B--2---:R-:W-:Y:S01]  /*01f0*/  STS.64 [R5], R12 ;  /* 0x0000000c05007388 */ /* 0x004fe20000000a00 */
[----:B------:R-:W-:Y:S08]  /*0200*/  BAR.SYNC.DEFER_BLOCKING 0x0 ;  /* 0x0000000000007b1d */ /* 0x000ff00000010000 */
[----:B------:R-:W-:Y:S06]  /*0210*/  BAR.SYNC.DEFER_BLOCKING 0x0 ;  /* 0x0000000000007b1d */ /* 0x000fec0000010000 */
[----:B---3--:R-:W-:Y:S04]  /*0220*/  STS.64 [R0], R44 ;  /* 0x0000002c00007388 */ /* 0x008fe80000000a00 */
[----:B------:R-:W-:Y:S04]  /*0230*/  LDS.64 R64, [UR7] ;  /* 0x00000007ff407984 */ /* 0x000fe80008000a00 */
[----:B------:R-:W-:Y:S04]  /*0240*/  LDS.64 R62, [UR7+0x50] ;  /* 0x00005007ff3e7984 */ /* 0x000fe80008000a00 */
[----:B------:R-:W-:Y:S04]  /*0250*/  LDS.64 R60, [UR7+0xa0] ;  /* 0x0000a007ff3c7984 */ /* 0x000fe80008000a00 */
[----:B------:R-:W-:Y:S04]  /*0260*/  LDS.64 R54, [UR7+0xf0] ;  /* 0x0000f007ff367984 */ /* 0x000fe80008000a00 */
[----:B------:R-:W-:Y:S04]  /*0270*/  LDS.64 R48, [UR7+0x140] ;  /* 0x00014007ff307984 */ /* 0x000fe80008000a00 */
[----:B------:R-:W-:Y:S04]  /*0280*/  LDS.64 R52, [UR7+0x190] ;  /* 0x00019007ff347984 */ /* 0x000fe80008000a00 */
[----:B------:R-:W-:Y:S04]  /*0290*/  LDS.64 R32, [UR7+0x1e0] ;  /* 0x0001e007ff207984 */ /* 0x000fe80008000a00 */
[----:B------:R-:W-:Y:S04]  /*02a0*/  LDS.64 R34, [UR7+0x230] ;  /* 0x00023007ff227984 */ /* 0x000fe80008000a00 */
[----:B------:R-:W-:Y:S04]  /*02b0*/  LDS.64 R12, [UR7+0x280] ;  /* 0x00028007ff0c7984 */ /* 0x000fe80008000a00 */
[----:B------:R-:W-:Y:S01]  /*02c0*/  LDS.64 R56, [UR7+0x2d0] ;  /* 0x0002d007ff387984 */ /* 0x000fe20008000a00 */
[----:B------:R-:W-:Y:S06]  /*02d0*/  BAR.SYNC.DEFER_BLOCKING 0x0 ;  /* 0x0000000000007b1d */ /* 0x000fec0000010000 */
[----:B------:R-:W-:Y:S04]  /*02e0*/  LDS.64 R70, [R6] ;  /* 0x0000000006467984 */ /* 0x000fe80000000a00 */
[----:B------:R-:W0:Y:S04]  /*02f0*/  LDS.128 R20, [R8] ;  /* 0x0000000008147984 */ /* 0x000e280000000c00 */
[----:B------:R-:W-:Y:S04]  /*0300*/  LDS.64 R46, [R9] ;  /* 0x00000000092e7984 */ /* 0x000fe80000000a00 */
[----:B------:R-:W1:Y:S04]  /*0310*/  LDS.64 R66, [R10] ;  /* 0x000000000a427984 */ /* 0x000e680000000a00 */
[----:B------:R-:W2:Y:S04]  /*0320*/  LDS.64 R30, [R6+0x50] ;  /* 0x00005000061e7984 */ /* 0x000ea80000000a00 */
[----:B------:R-:W-:Y:S04]  /*0330*/  LDS.64 R58, [R9+0x50] ;  /* 0x00005000093a7984 */ /* 0x000fe80000000a00 */
[----:B------:R-:W3:Y:S04]  /*0340*/  LDS.64 R28, [R10+0x50] ;  /* 0x000050000a1c7984 */ /* 0x000ee80000000a00 */
[----:B------:R-:W-:Y:S04]  /*0350*/  LDS.64 R26, [R6+0xa0] ;  /* 0x0000a000061a7984 */ /* 0x000fe80000000a00 */
[----:B------:R-:W4:Y:S04]  /*0360*/  LDS.128 R16, [R8+0x10] ;  /* 0x0000100008107984 */ /* 0x000f280000000c00 */
[----:B------:R-:W-:Y:S04]  /*0370*/  LDS.64 R24, [R9+0xa0] ;  /* 0x0000a00009187984 */ /* 0x000fe80000000a00 */
[----:B------:R-:W5:Y:S04]  /*0380*/  LDS.64 R68, [R10+0xa0] ;  /* 0x0000a0000a447984 */ /* 0x000f680000000a00 */
[----:B------:R-:W5:Y:S01]  /*0390*/  LDS.64 R14, [R6+0xf0] ;  /* 0x0000f000060e7984 */ /* 0x000f620000000a00 */
[----:B0-----:R-:W-:-:S03]  /*03a0*/  DFMA R20, R70, R20, RZ ;  /* 0x000000144614722b */ /* 0x001fc600000000ff */
[----:B------:R-:W-:Y:S01]  /*03b0*/  LDS.64 R76, [R6+0x190] ;  /* 0x00019000064c7984 */ /* 0x000fe20000000a00 */
[----:B-1----:R-:W-:-:S03]  /*03c0*/  DFMA R66, R46, R66, RZ ;  /* 0x000000422e42722b */ /* 0x002fc600000000ff */
[----:B------:R-:W-:Y:S01]  /*03d0*/  LDS.64 R74, [R10+0x1e0] ;  /* 0x0001e0000a4a7984 */ /* 0x000fe20000000a00 */
[----:B--2---:R-:W-:-:S03]  /*03e0*/  DFMA R30, R30, R22, R20 ;  /* 0x000000161e1e722b */ /* 0x004fc60000000014 */
[----:B------:R-:W-:Y:S04]  /*03f0*/  LDS.64 R46, [R6+0x140] ;  /* 0x00014000062e7984 */ /* 0x000fe80000000a00 */
[----:B------:R-:W0:Y:S01]  /*0400*/  LDS.128 R20, [R8+0x20] ;  /* 0x0000200008147984 */ /* 0x000e220000000c00 */
[----:B---3--:R-:W-:-:S03]  /*0410*/  DFMA R28, R58, R28, R66 ;  /* 0x0000001c3a1c722b */ /* 0x008fc60000000042 */
[----:B------:R-:W-:Y:S04]  /*0420*/  LDS.64 R66, [R9+0xf0] ;  /* 0x0000f00009427984 */ /* 0x000fe80000000a00 */
[----:B------:R-:W1:Y:S01]  /*0430*/  LDS.64 R58, [R10+0xf0] ;  /* 0x0000f0000a3a7984 */ /* 0x000e620000000a00 */
[----:B----4-:R-:W-:-:S03]  /*0440*/  DFMA R16, R26, R16, R30 ;  /* 0x000000101a10722b */ /* 0x010fc6000000001e */
[----:B------:R-:W-:Y:S04]  /*0450*/  LDS.64 R26, [R10+0x140] ;  /* 0x000140000a1a7984 */ /* 0x000fe80000000a00 */
[----:B------:R-:W2:Y:S01]  /*0460*/  LDG.E.64.CONSTANT R30, desc[UR8][R72.64+0xfa0] ;  /* 0x000fa008481e7981 */ /* 0x000ea2000c1e9b00 */
[----:B-----5:R-:W-:-:S03]  /*0470*/  DFMA R68, R24, R68, R28 ;  /* 0x000000441844722b */ /* 0x020fc6000000001c */
[----:B------:R-:W3:Y:S01]  /*0480*/  LDS.64 R28, [R9+0x140] ;  /* 0x00014000091c7984 */ /* 0x000ee20000000a00 */
[----:B------:R-:W-:-:S03]  /*0490*/  DFMA R18, R14, R18, R16 ;  /* 0x000000120e12722b */ /* 0x000fc60000000010 */
[----:B------:R-:W-:Y:S04]  /*04a0*/  LDS.64 R24, [R9+0x190] ;  /* 0x0001900009187984 */ /* 0x000fe80000000a00 */
[----:B------:R-:W4:Y:S04]  /*04b0*/  LDS.64 R14, [R10+0x190] ;  /* 0x000190000a0e7984 */ /* 0x000f280000000a00 */
[----:B------:R-:W5:Y:S01]  /*04c0*/  LDS.64 R16, [R9+0x1e0] ;  /* 0x0001e00009107984 */ /* 0x000f620000000a00 */
[----:B0-----:R-:W-:Y:S01]  /*04d0*/  DFMA R20, R46, R20, R18 ;  /* 0x000000142e14722b */ /* 0x001fe20000000012 */
[----:B------:R-:W0:Y:S02]  /*04e0*/  LDC.64 R18, c[0x0][0x390] ;  /* 0x0000e400ff127b82 */ /* 0x000e240000000a00 */
[----:B------:R-:W-:Y:S05]  /*04f0*/  LDS.64 R46, [R6+0x1e0] ;  /* 0x0001e000062e7984 */ /* 0x000fea0000000a00 */
[----:B------:R-:W-:-:S02]  /*0500*/  DFMA R76, R76, R22, R20 ;  /* 0x000000164c4c722b */ /* 0x000fc40000000014 */
[----:B-1----:R-:W-:Y:S01]  /*0510*/  DFMA R58, R66, R58, R68 ;  /* 0x0000003a423a722b */ /* 0x002fe20000000044 */
[----:B------:R-:W1:Y:S07]  /*0520*/  LDS.128 R20, [R8+0x30] ;  /* 0x0000300008147984 */ /* 0x000e6e0000000c00 */
[----:B---3--:R-:W-:Y:S01]  /*0530*/  DFMA R26, R28, R26, R58 ;  /* 0x0000001a1c1a722b */ /* 0x008fe2000000003a */
[----:B------:R-:W3:Y:S07]  /*0540*/  LDG.E.64.CONSTANT R28, desc[UR8][R72.64+0x12c0] ;  /* 0x0012c008481c7981 */ /* 0x000eee000c1e9b00 */
[----:B----4-:R-:W-:Y:S01]  /*0550*/  DFMA R24, R24, R14, R26 ;  /* 0x0000000e1818722b */ /* 0x010fe2000000001a */
[----:B------:R-:W-:Y:S01]  /*0560*/  IMAD R14, R50, 0x1770, R7 ;  /* 0x00001770320e7824 */ /* 0x000fe200078e0207 */
[----:B------:R-:W4:Y:S03]  /*0570*/  LDG.E.64.CONSTANT R26, desc[UR8][R72.64+0x15e0] ;  /* 0x0015e008481a7981 */ /* 0x000f26000c1e9b00 */
[----:B0-----:R-:W-:-:S03]  /*0580*/  IMAD.WIDE.U32 R58, R14, 0x8, R18 ;  /* 0x000000080e3a7825 */ /* 0x001fc600078e0012 */
[----:B-----5:R-:W-:Y:S01]  /*0590*/  DFMA R74, R16, R74, R24 ;  /* 0x0000004a104a722b */ /* 0x020fe20000000018 */
[----:B------:R-:W-:Y:S01]  /*05a0*/  IMAD R5, R50, 0x1388, R2 ;  /* 0x0000138832057824 */ /* 0x000fe200078e0202 */
[----:B------:R-:W5:Y:S04]  /*05b0*/  LDG.E.64.CONSTANT R24, desc[UR8][R72.64+0x1900] ;  /* 0x0019000848187981 */ /* 0x000f68000c1e9b00 */
[----:B------:R-:W5:Y:S01]  /*05c0*/  LDG.E.64.CONSTANT R66, desc[UR8][R58.64+0x1f40] ;  /* 0x001f40083a427981 */ /* 0x000f62000c1e9b00 */
[----:B------:R-:W-:-:S03]  /*05d0*/  IMAD.WIDE.U32 R68, R5, 0x8, R18 ;  /* 0x0000000805447825 */ /* 0x000fc600078e0012 */
[----:B------:R-:W5:Y:S04]  /*05e0*/  LDG.E.64.CONSTANT R70, desc[UR8][R58.64+0x5dc0] ;  /* 0x005dc0083a467981 */ /* 0x000f68000c1e9b00 */
[----:B------:R0:W5:Y:S04]  /*05f0*/  LDG.E.64.CONSTANT R16, desc[UR8][R72.64+0x1c20] ;  /* 0x001c200848107981 */ /* 0x000168000c1e9b00 */
[----:B------:R-:W5:Y:S01]  /*0600*/  LDG.E.64.CONSTANT R68, desc[UR8][R68.64] ;  /* 0x0000000844447981 */ /* 0x000f62000c1e9b00 */
[----:B-1----:R-:W-:-:S03]  /*0610*/  DFMA R20, R46, R20, R76 ;  /* 0x000000142e14722b */ /* 0x002fc6000000004c */
[----:B------:R-:W5:Y:S04]  /*0620*/  LDG.E.64.CONSTANT R50, desc[UR8][R58.64+0x3e80] ;  /* 0x003e80083a327981 */ /* 0x000f68000c1e9b00 */
[----:B------:R-:W5:Y:S01]  /*0630*/  LDG.E.64.CONSTANT R46, desc[UR8][R58.64+0x7d00] ;  /* 0x007d00083a2e7981 */ /* 0x000f62000c1e9b00 */
[----:B------:R-:W-:-:S03]  /*0640*/  DFMA R64, R44, R64, RZ ;  /* 0x000000402c40722b */ /* 0x000fc600000000ff */
[----:B0-----:R-:W-:Y:S05]  /*0650*/  LDS.64 R72, [R6+0x280] ;  /* 0x0002800006487984 */ /* 0x001fea0000000a00 */
[----:B------:R-:W-:Y:S01]  /*0660*/  DFMA R64, R42, R62, R64 ;  /* 0x0000003e2a40722b */ /* 0x000fe20000000040 */
[----:B------:R-:W-:Y:S07]  /*0670*/  LDS.64 R62, [R9+0x230] ;  /* 0x00023000093e7984 */ /* 0x000fee0000000a00 */
[----:B------:R-:W-:Y:S01]  /*0680*/  DFMA R64, R40, R60, R64 ;  /* 0x0000003c2840722b */ /* 0x000fe20000000040 */
[----:B------:R-:W0:Y:S07]  /*0690*/  LDS.64 R60, [R10+0x230] ;  /* 0x000230000a3c7984 */ /* 0x000e2e0000000a00 */
[----:B------:R-:W-:-:S02]  /*06a0*/  DFMA R54, R38, R54, R64 ;  /* 0x000000362636722b */ /* 0x000fc40000000040 */
[----:B------:R-:W1:Y:S06]  /*06b0*/  LDS.64 R64, [R6+0x230] ;  /* 0x0002300006407984 */ /* 0x000e6c0000000a00 */
[----:B------:R-:W-:Y:S01]  /*06c0*/  DFMA R54, R36, R48, R54 ;  /* 0x000000302436722b */ /* 0x000fe20000000036 */
[----:B------:R-:W5:Y:S01]  /*06d0*/  LDG.E.64.CONSTANT R48, desc[UR8][R58.64+0x9c40] ;  /* 0x009c40083a307981 */ /* 0x000f62000c1e9b00 */
[----:B------:R-:W-:Y:S01]  /*06e0*/  UIADD3 UR5, UPT, UPT, UR4, 0x640, URZ ;  /* 0x0000064004057890 */ /* 0x000fe2000fffe0ff */
[----:B0-----:R-:W-:Y:S01]  /*06f0*/  DFMA R74, R62, R60, R74 ;  /* 0x0000003c3e4a722b */ /* 0x001fe2000000004a */
[----:B------:R-:W-:Y:S01]  /*0700*/  MOV R15, 0x50 ;  /* 0x00000050000f7802 */ /* 0x000fe20000000f00 */
[----:B------:R-:W-:Y:S04]  /*0710*/  LDS.64 R62, [R9+0x280] ;  /* 0x00028000093e7984 */ /* 0x000fe80000000a00 */
[----:B------:R-:W0:Y:S01]  /*0720*/  LDS.64 R60, [R10+0x280] ;  /* 0x000280000a3c7984 */ /* 0x000e220000000a00 */
[----:B-1----:R-:W-:-:S03]  /*0730*/  DFMA R64, R64, R22, R20 ;  /* 0x000000164040722b */ /* 0x002fc60000000014 */
[----:B------:R-:W1:Y:S04]  /*0740*/  LDS.128 R20, [R8+0x40] ;  /* 0x0000400008147984 */ /* 0x000e680000000c00 */
[----:B------:R-:W5:Y:S01]  /*0750*/  LDG.E.64.CONSTANT R58, desc[UR8][R58.64+0x320] ;  /* 0x000320083a3a7981 */ /* 0x000f62000c1e9b00 */
[----:B0-----:R-:W-:-:S03]  /*0760*/  DFMA R60, R62, R60, R74 ;  /* 0x0000003c3e3c722b */ /* 0x001fc6000000004a */
[----:B------:R-:W-:Y:S04]  /*0770*/  LDS.64 R74, [R9+0x2d0] ;  /* 0x0002d000094a7984 */ /* 0x000fe80000000a00 */
[----:B------:R-:W-:Y:S01]  /*0780*/  LDS.64 R62, [R6+0x2d0] ;  /* 0x0002d000063e7984 */ /* 0x000fe20000000a00 */
[----:B-1----:R-:W-:Y:S01]  /*0790*/  DFMA R20, R72, R20, R64 ;  /* 0x000000144814722b */ /* 0x002fe20000000040 */
[----:B------:R-:W-:Y:S02]  /*07a0*/  UIADD3 UR4, UPT, UPT, UR4, 0x960, URZ ;  /* 0x0000096004047890 */ /* 0x000fe4000fffe0ff */
[----:B------:R-:W-:Y:S02]  /*07b0*/  ULEA UR5, UR6, UR5, 0x18 ;  /* 0x0000000506057291 */ /* 0x000fe4000f8ec0ff */
[----:B------:R-:W-:Y:S01]  /*07c0*/  ULEA UR4, UR6, UR4, 0x18 ;  /* 0x0000000406047291 */ /* 0x000fe2000f8ec0ff */
[----:B--2---:R-:W-:Y:S01]  /*07d0*/  DFMA R52, R30, R52, R54 ;  /* 0x000000341e34722b */ /* 0x004fe20000000036 */
[----:B------:R-:W0:Y:S07]  /*07e0*/  LDS.64 R54, [R10+0x2d0] ;  /* 0x0002d0000a367984 */ /* 0x000e2e0000000a00 */
[----:B---3--:R-:W-:-:S02]  /*07f0*/  DFMA R32, R28, R32, R52 ;  /* 0x000000201c20722b */ /* 0x008fc40000000034 */
[----:B0-----:R-:W-:-:S06]  /*0800*/  DFMA R52, R74, R54, R60 ;  /* 0x000000364a34722b */ /* 0x001fcc000000003c */
[----:B----4-:R-:W-:Y:S02]  /*0810*/  DFMA R34, R26, R34, R32 ;  /* 0x000000221a22722b */ /* 0x010fe40000000020 */
[----:B------:R-:W-:-:S06]  /*0820*/  DFMA R54, R62, R22, R20 ;  /* 0x000000163e36722b */ /* 0x000fcc0000000014 */
[----:B-----5:R-:W-:Y:S02]  /*0830*/  DFMA R12, R24, R12, R34 ;  /* 0x0000000c180c722b */ /* 0x020fe40000000022 */
[-C--:B------:R-:W-:Y:S02]  /*0840*/  DMUL R20, R66, R52.reuse ;  /* 0x0000003442147228 */ /* 0x080fe40000000000 */
[----:B------:R-:W-:-:S04]  /*0850*/  DMUL R70, R70, R52 ;  /* 0x0000003446467228 */ /* 0x000fc80000000000 */
[----:B------:R-:W-:Y:S02]  /*0860*/  DFMA R56, R16, R56, R12 ;  /* 0x000000381038722b */ /* 0x000fe4000000000c */
[-C--:B------:R-:W-:Y:S02]  /*0870*/  DFMA R20, R68, R54.reuse, R20 ;  /* 0x000000364414722b */ /* 0x080fe40000000014 */
[----:B------:R-:W-:Y:S01]  /*0880*/  DFMA R70, R66, R54, R70 ;  /* 0x000000364246722b */ /* 0x000fe20000000046 */
[C---:B------:R-:W-:Y:S02]  /*0890*/  LEA R12, R7.reuse, UR5, 0x3 ;  /* 0x00000005070c7c11 */ /* 0x040fe4000f8e18ff */
[----:B------:R-:W-:-:S03]  /*08a0*/  LEA R13, R7, UR4, 0x3 ;  /* 0x00000004070d7c11 */ /* 0x000fc6000f8e18ff */
[-C--:B------:R-:W-:Y:S02]  /*08b0*/  DFMA R32, R50, R56.reuse, R20 ;  /* 0x000000383220722b */ /* 0x080fe40000000014 */
[----:B------:R-:W-:-:S05]  /*08c0*/  DFMA R70, R46, R56, R70 ;  /* 0x000000382e46722b */ /* 0x000fca0000000046 */
[----:B------:R-:W-:Y:S04]  /*08d0*/  STS.64 [R12], R32 ;  /* 0x000000200c007388 */ /* 0x000fe80000000a00 */
[----:B------:R-:W-:Y:S01]  /*08e0*/  STS.64 [R13], R70 ;  /* 0x000000460d007388 */ /* 0x000fe20000000a00 */
[----:B------:R-:W-:Y:S01]  /*08f0*/  BAR.SYNC.DEFER_BLOCKING 0x0 ;  /* 0x0000000000007b1d */ /* 0x000fe20000010000 */
[C---:B------:R-:W-:Y:S01]  /*0900*/  IMAD R8, R4.reuse, R15, UR5 ;  /* 0x0000000504087e24 */ /* 0x040fe2000f8e020f */
[C---:B------:R-:W-:Y:S01]  /*0910*/  LEA R7, R3.reuse, UR4, 0x3 ;  /* 0x0000000403077c11 */ /* 0x040fe2000f8e18ff */
[----:B------:R-:W-:Y:S02]  /*0920*/  IMAD R9, R4, 0x48, R9 ;  /* 0x0000004804097824 */ /* 0x000fe400078e0209 */
[----:B------:R-:W-:Y:S01]  /*0930*/  IMAD R6, R3, 0x48, R6 ;  /* 0x0000004803067824 */ /* 0x000fe200078e0206 */
        /* <DEDUP_REMOVED lines=10> */
[----:B------:R-:W-:Y:S01]  /*09e0*/  LDS.64 R76, [R9+0x18] ;  /* 0x00001800094c7984 */ /* 0x000fe20000000a00 */
[----:B0-----:R-:W-:-:S03]  /*09f0*/  DFMA R20, R60, R20, RZ ;  /* 0x000000143c14722b */ /* 0x001fc600000000ff */
[----:B------:R-:W0:Y:S05]  /*0a00*/  LDS.64 R60, [R7+0xa0] ;  /* 0x0000a000073c7984 */ /* 0x000e2a0000000a00 */
[----:B-1----:R-:W-:Y:S01]  /*0a10*/  DFMA R20, R66, R62, R20 ;  /* 0x0000003e4214722b */ /* 0x002fe20000000014 */
[----:B------:R-:W1:Y:S04]  /*0a20*/  LDS.64 R62, [R6+0x18] ;  /* 0x00001800063e7984 */ /* 0x000e680000000a00 */
[----:B------:R-:W-:Y:S03]  /*0a30*/  LDS.64 R66, [R6+0x20] ;  /* 0x0000200006427984 */ /* 0x000fe60000000a00 */
[----:B--2---:R-:W-:Y:S01]  /*0a40*/  DFMA R22, R74, R22, R20 ;  /* 0x000000164a16722b */ /* 0x004fe20000000014 */
[----:B------:R-:W2:Y:S07]  /*0a50*/  LDS.64 R74, [R7+0xf0] ;  /* 0x0000f000074a7984 */ /* 0x000eae0000000a00 */
[----:B---3--:R-:W-:-:S02]  /*0a60*/  DFMA R70, R72, R70, R22 ;  /* 0x000000464846722b */ /* 0x008fc40000000016 */
[----:B------:R-:W3:Y:S04]  /*0a70*/  LDS.128 R20, [R8+0x20] ;  /* 0x0000200008147984 */ /* 0x000ee80000000c00 */
[----:B------:R-:W-:Y:S02]  /*0a80*/  LDS.64 R72, [R9+0x28] ;  /* 0x0000280009487984 */ /* 0x000fe40000000a00 */
[----:B----4-:R-:W-:Y:S02]  /*0a90*/  DFMA R32, R64, R32, R70 ;  /* 0x000000204020722b */ /* 0x010fe40000000046 */
[----:B------:R-:W-:Y:S04]  /*0aa0*/  LDS.64 R70, [R9+0x20] ;  /* 0x0000200009467984 */ /* 0x000fe80000000a00 */
[----:B------:R-:W4:Y:S02]  /*0ab0*/  LDS.64 R64, [R7+0x140] ;  /* 0x0001400007407984 */ /* 0x000f240000000a00 */
[----:B0-----:R-:W-:-:S02]  /*0ac0*/  DFMA R32, R68, R60, R32 ;  /* 0x0000003c4420722b */ /* 0x001fc40000000020 */
[----:B------:R-:W0:Y:S04]  /*0ad0*/  LDS.64 R60, [R6+0x28] ;  /* 0x00002800063c7984 */ /* 0x000e280000000a00 */
[----:B------:R-:W5:Y:S02]  /*0ae0*/  LDS.64 R68, [R7+0x190] ;  /* 0x0001900007447984 */ /* 0x000f640000000a00 */
[----:B-1----:R-:W-:Y:S02]  /*0af0*/  DFMA R34, R62, R34, R32 ;  /* 0x000000223e22722b */ /* 0x002fe40000000020 */
[----:B------:R-:W-:Y:S06]  /*0b00*/  LDS.64 R62, [R6+0x30] ;  /* 0x00003000063e7984 */ /* 0x000fec0000000a00 */
[----:B--2---:R-:W-:-:S02]  /*0b10*/  DFMA R74, R76, R74, R34 ;  /* 0x0000004a4c4a722b */ /* 0x004fc40000000022 */
[----:B------:R-:W1:Y:S01]  /*0b20*/  LDS.128 R32, [R8+0x30] ;  /* 0x0000300008207984 */ /* 0x000e620000000c00 */
[----:B------:R-:W-:-:S03]  /*0b30*/  DMUL R46, R46, R52 ;  /* 0x000000342e2e7228 */ /* 0x000fc60000000000 */
[----:B------:R-:W-:Y:S02]  /*0b40*/  LDS.64 R76, [R7+0x2d0] ;  /* 0x0002d000074c7984 */ /* 0x000fe40000000a00 */
[----:B---3--:R-:W-:Y:S02]  /*0b50*/  DFMA R20, R66, R20, R74 ;  /* 0x000000144214722b */ /* 0x008fe4000000004a */
[----:B------:R-:W-:Y:S04]  /*0b60*/  LDS.64 R74, [R9+0x30] ;  /* 0x00003000094a7984 */ /* 0x000fe80000000a00 */
[----:B------:R-:W2:Y:S04]  /*0b70*/  LDS.64 R66, [R7+0x1e0] ;  /* 0x0001e00007427984 */ /* 0x000ea80000000a00 */
[----:B------:R-:W-:Y:S01]  /*0b80*/  LDS.64 R52, [UR7+0xf0] ;  /* 0x0000f007ff347984 */ /* 0x000fe20008000a00 */
[----:B----4-:R-:W-:-:S03]  /*0b90*/  DFMA R20, R70, R64, R20 ;  /* 0x000000404614722b */ /* 0x010fc60000000014 */
[----:B------:R-:W3:Y:S04]  /*0ba0*/  LDS.64 R64, [R6+0x38] ;  /* 0x0000380006407984 */ /* 0x000ee80000000a00 */
[----:B------:R-:W-:Y:S01]  /*0bb0*/  LDS.64 R70, [R9+0x38] ;  /* 0x0000380009467984 */ /* 0x000fe20000000a00 */
[----:B0-----:R-:W-:-:S03]  /*0bc0*/  DFMA R22, R60, R22, R20 ;  /* 0x000000163c16722b */ /* 0x001fc60000000014 */
[----:B------:R-:W0:Y:S05]  /*0bd0*/  LDS.64 R60, [R7+0x230] ;  /* 0x00023000073c7984 */ /* 0x000e2a0000000a00 */
[----:B-----5:R-:W-:Y:S01]  /*0be0*/  DFMA R72, R72, R68, R22 ;  /* 0x000000444848722b */ /* 0x020fe20000000016 */
[----:B------:R-:W-:Y:S04]  /*0bf0*/  LDS.64 R68, [R6+0x40] ;  /* 0x0000400006447984 */ /* 0x000fe80000000a00 */
[----:B------:R-:W4:Y:S03]  /*0c00*/  LDS.128 R20, [R8+0x40] ;  /* 0x0000400008147984 */ /* 0x000f260000000c00 */
[----:B-1----:R-:W-:-:S02]  /*0c10*/  DFMA R32, R62, R32, R72 ;  /* 0x000000203e20722b */ /* 0x002fc40000000048 */
[----:B------:R-:W-:Y:S04]  /*0c20*/  LDS.64 R72, [R9+0x40] ;  /* 0x0000400009487984 */ /* 0x000fe80000000a00 */
[----:B------:R-:W1:Y:S02]  /*0c30*/  LDS.64 R62, [R7+0x280] ;  /* 0x00028000073e7984 */ /* 0x000e640000000a00 */
[----:B--2---:R-:W-:Y:S02]  /*0c40*/  DFMA R32, R74, R66, R32 ;  /* 0x000000424a20722b */ /* 0x004fe40000000020 */
[----:B------:R-:W2:Y:S06]  /*0c50*/  LDS.64 R66, [R6+0x48] ;  /* 0x0000480006427984 */ /* 0x000eac0000000a00 */
[----:B---3--:R-:W-:Y:S01]  /*0c60*/  DFMA R32, R64, R34, R32 ;  /* 0x000000224020722b */ /* 0x008fe20000000020 */
[----:B------:R-:W-:Y:S04]  /*0c70*/  LDS.64 R64, [UR7] ;  /* 0x00000007ff407984 */ /* 0x000fe80008000a00 */
[----:B------:R-:W-:Y:S03]  /*0c80*/  LDS.64 R34, [UR7+0x1e0] ;  /* 0x0001e007ff227984 */ /* 0x000fe60008000a00 */
[----:B0-----:R-:W-:-:S02]  /*0c90*/  DFMA R60, R70, R60, R32 ;  /* 0x0000003c463c722b */ /* 0x001fc40000000020 */
[----:B------:R-:W-:Y:S01]  /*0ca0*/  DFMA R32, R50, R54, R46 ;  /* 0x000000363220722b */ /* 0x000fe2000000002e */
[----:B------:R-:W-:Y:S04]  /*0cb0*/  LDS.64 R54, [UR7+0xa0] ;  /* 0x0000a007ff367984 */ /* 0x000fe80008000a00 */
[----:B------:R-:W-:Y:S01]  /*0cc0*/  LDS.64 R50, [UR7+0x140] ;  /* 0x00014007ff327984 */ /* 0x000fe20008000a00 */
[----:B----4-:R-:W-:-:S03]  /*0cd0*/  DFMA R20, R68, R20, R60 ;  /* 0x000000144414722b */ /* 0x010fc6000000003c */
[----:B------:R-:W-:Y:S01]  /*0ce0*/  LDS.64 R46, [UR7+0x190] ;  /* 0x00019007ff2e7984 */ /* 0x000fe20008000a00 */
[----:B------:R-:W-:-:S03]  /*0cf0*/  DFMA R32, R48, R56, R32 ;  /* 0x000000383020722b */ /* 0x000fc60000000020 */
[----:B------:R-:W-:Y:S01]  /*0d00*/  LDS.64 R56, [UR7+0x50] ;  /* 0x00005007ff387984 */ /* 0x000fe20008000a00 */
[----:B-1----:R-:W-:-:S03]  /*0d10*/  DFMA R72, R72, R62, R20 ;  /* 0x0000003e4848722b */ /* 0x002fc60000000014 */
[----:B------:R-:W-:Y:S04]  /*0d20*/  LDS.64 R48, [UR7+0x230] ;  /* 0x00023007ff307984 */ /* 0x000fe80008000a00 */
[----:B------:R-:W0:Y:S04]  /*0d30*/  LDS.64 R20, [R9+0x48] ;  /* 0x0000480009147984 */ /* 0x000e280000000a00 */
[----:B------:R-:W-:Y:S04]  /*0d40*/  LDS.64 R60, [UR7+0x280] ;  /* 0x00028007ff3c7984 */ /* 0x000fe80008000a00 */
[----:B------:R-:W-:Y:S01]  /*0d50*/  LDS.64 R62, [UR7+0x2d0] ;  /* 0x0002d007ff3e7984 */ /* 0x000fe20008000a00 */
[----:B------:R-:W-:Y:S06]  /*0d60*/  BAR.SYNC.DEFER_BLOCKING 0x0 ;  /* 0x0000000000007b1d */ /* 0x000fec0000010000 */
[----:B--2---:R-:W-:Y:S01]  /*0d70*/  DFMA R72, R66, R22, R72 ;  /* 0x000000164248722b */ /* 0x004fe20000000048 */
[----:B------:R-:W-:Y:S04]  /*0d80*/  STS.64 [R0], R42 ;  /* 0x0000002a00007388 */ /* 0x000fe80000000a00 */
[----:B------:R-:W1:Y:S04]  /*0d90*/  LDS.64 R70, [UR7+0x8] ;  /* 0x00000807ff467984 */ /* 0x000e680008000a00 */
[----:B------:R-:W2:Y:S04]  /*0da0*/  LDS.64 R68, [UR7+0x58] ;  /* 0x00005807ff447984 */ /* 0x000ea80008000a00 */
[----:B------:R-:W3:Y:S04]  /*0db0*/  LDS.64 R66, [UR7+0xa8] ;  /* 0x0000a807ff427984 */ /* 0x000ee80008000a00 */
[----:B------:R-:W4:Y:S01]  /*0dc0*/  LDS.64 R22, [UR7+0xf8] ;  /* 0x0000f807ff167984 */ /* 0x000f220008000a00 */
[----:B0-----:R-:W-:-:S03]  /*0dd0*/  DFMA R76, R20, R76, R72 ;  /* 0x0000004c144c722b */ /* 0x001fc60000000048 */
[----:B------:R-:W0:Y:S01]  /*0de0*/  LDS.64 R20, [UR7+0x148] ;  /* 0x00014807ff147984 */ /* 0x000e220008000a00 */
[----:B------:R-:W5:Y:S03]  /*0df0*/  S2R R3, SR_CgaCtaId ;  /* 0x0000000000037919 */ /* 0x000f660000008800 */
[----:B------:R-:W5:Y:S01]  /*0e00*/  LDS.64 R72, [UR7+0x198] ;  /* 0x00019807ff487984 */ /* 0x000f620008000a00 */
[----:B-1----:R-:W-:Y:S01]  /*0e10*/  DFMA R70, R44, R70, RZ ;  /* 0x000000462c46722b */ /* 0x002fe200000000ff */
[----:B------:R-:W1:Y:S07]  /*0e20*/  S2R R10, SR_TID.X ;  /* 0x00000000000a7919 */ /* 0x000e6e0000002100 */
[----:B--2---:R-:W-:-:S02]  /*0e30*/  DFMA R68, R42, R68, R70 ;  /* 0x000000442a44722b */ /* 0x004fc40000000046 */
[----:B------:R-:W-:-:S06]  /*0e40*/  DFMA R64, R32, R64, RZ ;  /* 0x000000402040722b */ /* 0x000fcc00000000ff */
[----:B---3--:R-:W-:Y:S02]  /*0e50*/  DFMA R66, R40, R66, R68 ;  /* 0x000000422842722b */ /* 0x008fe40000000044 */
[C---:B------:R-:W-:Y:S01]  /*0e60*/  DFMA R56, R32.reuse, R56, RZ ;  /* 0x000000382038722b */ /* 0x040fe200000000ff */
[----:B------:R-:W-:Y:S01]  /*0e70*/  LDS.64 R68, [UR7+0x1e8] ;  /* 0x0001e807ff447984 */ /* 0x000fe20008000a00 */
[C---:B------:R-:W-:Y:S02]  /*0e80*/  DFMA R54, R32.reuse, R54, RZ ;  /* 0x000000362036722b */ /* 0x040fe400000000ff */
[C---:B------:R-:W-:Y:S02]  /*0e90*/  DFMA R52, R32.reuse, R52, RZ ;  /* 0x000000342034722b */ /* 0x040fe400000000ff */
[C---:B------:R-:W-:Y:S02]  /*0ea0*/  DFMA R50, R32.reuse, R50, RZ ;  /* 0x000000322032722b */ /* 0x040fe400000000ff */
[----:B------:R-:W-:-:S02]  /*0eb0*/  DFMA R46, R32, R46, RZ ;  /* 0x0000002e202e722b */ /* 0x000fc400000000ff */
[C---:B------:R-:W-:Y:S02]  /*0ec0*/  DFMA R34, R32.reuse, R34, RZ ;  /* 0x000000222022722b */ /* 0x040fe400000000ff */
[C---:B------:R-:W-:Y:S02]  /*0ed0*/  DFMA R48, R32.reuse, R48, RZ ;  /* 0x000000302030722b */ /* 0x040fe400000000ff */
[----:B------:R-:W-:Y:S02]  /*0ee0*/  DFMA R60, R32, R60, RZ ;  /* 0x0000003c203c722b */ /* 0x000fe400000000ff */
[----:B----4-:R-:W-:Y:S02]  /*0ef0*/  DFMA R22, R38, R22, R66 ;  /* 0x000000162616722b */ /* 0x010fe40000000042 */
[----:B------:R-:W-:Y:S01]  /*0f00*/  DADD R76, R64, R76 ;  /* 0x00000000404c7229 */ /* 0x000fe2000000004c */
[----:B------:R-:W-:Y:S01]  /*0f10*/  LDS.64 R66, [UR7+0x288] ;  /* 0x00028807ff427984 */ /* 0x000fe20008000a00 */
[----:B------:R-:W-:-:S03]  /*0f20*/  DFMA R32, R32, R62, RZ ;  /* 0x0000003e2020722b */ /* 0x000fc600000000ff */
[----:B------:R-:W-:Y:S04]  /*0f30*/  LDS.64 R64, [UR7+0x238] ;  /* 0x00023807ff407984 */ /* 0x000fe80008000a00 */
[----:B------:R-:W-:Y:S01]  /*0f40*/  LDS.64 R62, [UR7+0x2d8] ;  /* 0x0002d807ff3e7984 */ /* 0x000fe20008000a00 */
[----:B------:R-:W-:Y:S01]  /*0f50*/  MOV R15, 0x400 ;  /* 0x00000400000f7802 */ /* 0x000fe20000000f00 */
[----:B0-----:R-:W-:-:S03]  /*0f60*/  DFMA R20, R36, R20, R22 ;  /* 0x000000142414722b */ /* 0x001fc60000000016 */
[----:B------:R-:W-:-:S04]  /*0f70*/  IADD3 R22, PT, PT, R15, 0x320, RZ ;  /* 0x000003200f167810 */ /* 0x000fc80007ffe0ff */
[----:B-----5:R-:W-:-:S05]  /*0f80*/  LEA R3, R3, R22, 0x18 ;  /* 0x0000001603037211 */ /* 0x020fca00078ec0ff */
[----:B------:R-:W-:Y:S02]  /*0f90*/  IMAD R4, R4, 0x50, R3 ;  /* 0x0000005004047824 */ /* 0x000fe400078e0203 */
[----:B-1----:R-:W-:Y:S01]  /*0fa0*/  IMAD R3, R10, -0x48, R11 ;  /* 0xffffffb80a037824 */ /* 0x002fe200078e020b */
[----:B------:R-:W-:Y:S06]  /*0fb0*/  BAR.SYNC.DEFER_BLOCKING 0x0 ;  /* 0x0000000000007b1d */ /* 0x000fec0000010000 */
[----:B------:R-:W-:Y:S01]  /*0fc0*/  DFMA R72, R30, R72, R20 ;  /* 0x000000481e48722b */ /* 0x000fe20000000014 */
[----:B------:R-:W-:Y:S04]  /*0fd0*/  LDS.64 R70, [R3] ;  /* 0x0000000003467984 */ /* 0x000fe80000000a00 */
[----:B------:R-:W0:Y:S01]  /*0fe0*/  LDS.128 R20, [R4] ;  /* 0x0000000004147984 */ /* 0x000e220000000c00 */
[----:B------:R-:W1:Y:S01]  /*0ff0*/  S2UR UR5, SR_CgaCtaId ;  /* 0x00000000000579c3 */ /* 0x000e620000008800 */
[----:B------:R-:W2:Y:S01]  /*1000*/  S2R R15, SR_TID.Y ;  /* 0x00000000000f7919 */ /* 0x000ea20000002200 */
[----:B------:R-:W-:-:S02]  /*1010*/  UMOV UR4, 0x400 ;  /* 0x0000040000047882 */ /* 0x000fc40000000000 */
[----:B------:R-:W-:Y:S01]  /*1020*/  UIADD3 UR4, UPT, UPT, UR4, 0x320, URZ ;  /* 0x0000032004047890 */ /* 0x000fe2000fffe0ff */
[----:B0-----:R-:W-:Y:S01]  /*1030*/  DFMA R20, R70, R20, RZ ;  /* 0x000000144614722b */ /* 0x001fe200000000ff */
[----:B------:R-:W0:Y:S02]  /*1040*/  LDS.64 R70, [R3+0x50] ;  /* 0x0000500003467984 */ /* 0x000e240000000a00 */
[----:B-1----:R-:W-:Y:S01]  /*1050*/  ULEA UR4, UR5, UR4, 0x18 ;  /* 0x0000000405047291 */ /* 0x002fe2000f8ec0ff */
[----:B--2---:R-:W-:-:S05]  /*1060*/  LEA R15, R15, UR7, 0x3 ;  /* 0x000000070f0f7c11 */ /* 0x004fca000f8e18ff */
[----:B------:R-:W-:Y:S01]  /*1070*/  LEA R10, R10, UR4, 0x3 ;  /* 0x000000040a0a7c11 */ /* 0x000fe2000f8e18ff */
[----:B0-----:R-:W-:Y:S02]  /*1080*/  DFMA R70, R70, R22, R20 ;  /* 0x000000164646722b */ /* 0x001fe40000000014 */
[----:B------:R-:W-:Y:S02]  /*1090*/  DFMA R20, R28, R68, R72 ;  /* 0x000000441c14722b */ /* 0x000fe40000000048 */
[----:B------:R-:W-:Y:S04]  /*10a0*/  LDS.64 R22, [R10] ;  /* 0x000000000a167984 */ /* 0x000fe80000000a00 */
[----:B------:R-:W0:Y:S02]  /*10b0*/  LDS.64 R68, [R15] ;  /* 0x000000000f447984 */ /* 0x000e240000000a00 */
[----:B------:R-:W-:-:S02]  /*10c0*/  DFMA R20, R26, R64, R20 ;  /* 0x000000401a14722b */ /* 0x000fc40000000014 */
[----:B------:R-:W-:Y:S01]  /*10d0*/  LDS.64 R72, [R3+0x2d0] ;  /* 0x0002d00003487984 */ /* 0x000fe20000000a00 */
[----:B0-----:R-:W-:-:S03]  /*10e0*/  DFMA R64, R68, R22, RZ ;  /* 0x000000164440722b */ /* 0x001fc600000000ff */
[----:B------:R-:W-:Y:S04]  /*10f0*/  LDS.64 R22, [R15+0x50] ;  /* 0x000050000f167984 */ /* 0x000fe80000000a00 */
[----:B------:R-:W0:Y:S02]  /*1100*/  LDS.64 R68, [R10+0x50] ;  /* 0x000050000a447984 */ /* 0x000e240000000a00 */
[----:B0-----:R-:W-:Y:S02]  /*1110*/  DFMA R68, R22, R68, R64 ;  /* 0x000000441644722b */ /* 0x001fe40000000040 */
[----:B------:R-:W-:Y:S04]  /*1120*/  LDS.64 R22, [R15+0xa0] ;  /* 0x0000a0000f167984 */ /* 0x000fe80000000a00 */
[----:B------:R-:W0:Y:S01]  /*1130*/  LDS.64 R64, [R10+0xa0] ;  /* 0x0000a0000a407984 */ /* 0x000e220000000a00 */
[----:B------:R-:W-:-:S02]  /*1140*/  DFMA R66, R24, R66, R20 ;  /* 0x000000421842722b */ /* 0x000fc40000000014 */
[----:B0-----:R-:W-:Y:S01]  /*1150*/  DFMA R64, R22, R64, R68 ;  /* 0x000000401640722b */ /* 0x001fe20000000044 */
[----:B------:R-:W-:Y:S04]  /*1160*/  LDS.64 R68, [R3+0xa0] ;  /* 0x0000a00003447984 */ /* 0x000fe80000000a00 */
[----:B------:R-:W0:Y:S02]  /*1170*/  LDS.128 R20, [R4+0x10] ;  /* 0x0000100004147984 */ /* 0x000e240000000c00 */
[----:B0-----:R-:W-:Y:S02]  /*1180*/  DFMA R20, R68, R20, R70 ;  /* 0x000000144414722b */ /* 0x001fe40000000046 */
[----:B------:R-:W0:Y:S04]  /*1190*/  LDS.64 R70, [R3+0xf0] ;  /* 0x0000f00003467984 */ /* 0x000e280000000a00 */
[----:B------:R-:W-:Y:S02]  /*11a0*/  LDS.64 R68, [R3+0x140] ;  /* 0x0001400003447984 */ /* 0x000fe40000000a00 */
[----:B0-----:R-:W-:-:S02]  /*11b0*/  DFMA R70, R70, R22, R20 ;  /* 0x000000164646722b */ /* 0x001fc40000000014 */
[----:B------:R-:W-:Y:S04]  /*11c0*/  LDS.64 R20, [R15+0xf0] ;  /* 0x0000f0000f147984 */ /* 0x000fe80000000a00 */
[----:B------:R-:W0:Y:S02]  /*11d0*/  LDS.64 R22, [R10+0xf0] ;  /* 0x0000f0000a167984 */ /* 0x000e240000000a00 */
[----:B0-----:R-:W-:Y:S02]  /*11e0*/  DFMA R22, R20, R22, R64 ;  /* 0x000000161416722b */ /* 0x001fe40000000040 */
[----:B------:R-:W-:Y:S04]  /*11f0*/  LDS.64 R20, [R15+0x140] ;  /* 0x000140000f147984 */ /* 0x000fe80000000a00 */
[----:B------:R-:W0:Y:S02]  /*1200*/  LDS.64 R64, [R10+0x140] ;  /* 0x000140000a407984 */ /* 0x000e240000000a00 */
[----:B0-----:R-:W-:-:S02]  /*1210*/  DFMA R64, R20, R64, R22 ;  /* 0x000000401440722b */ /* 0x001fc40000000016 */
        /* <DEDUP_REMOVED lines=8> */
[----:B------:R-:W0:Y:S06]  /*12a0*/  LDS.64 R20, [R15+0x1e0] ;  /* 0x0001e0000f147984 */ /* 0x000e2c0000000a00 */
[----:B0-----:R-:W-:-:S02]  /*12b0*/  DFMA R68, R20, R68, R64 ;  /* 0x000000441444722b */ /* 0x001fc40000000040 */
        /* <DEDUP_REMOVED lines=13> */
[----:B0-----:R-:W-:Y:S01]  /*1390*/  DFMA R70, R70, R20, R64 ;  /* 0x000000144646722b */ /* 0x001fe20000000040 */
[----:B------:R-:W-:-:S05]  /*13a0*/  IADD3 R65, PT, PT, R14, 0x64, RZ ;  /* 0x000000640e417810 */ /* 0x000fca0007ffe0ff */
[----:B------:R-:W-:-:S05]  /*13b0*/  IMAD.WIDE.U32 R64, R65, 0x8, R18 ;  /* 0x0000000841407825 */ /* 0x000fca00078e0012 */
[----:B------:R-:W2:Y:S01]  /*13c0*/  LDG.E.64.CONSTANT R20, desc[UR8][R64.64+0x1f40] ;  /* 0x001f400840147981 */ /* 0x000ea2000c1e9b00 */
[----:B------:R-:W-:-:S03]  /*13d0*/  DFMA R22, R72, R22, R70 ;  /* 0x000000164816722b */ /* 0x000fc60000000046 */
[----:B------:R-:W-:Y:S04]  /*13e0*/  LDS.64 R72, [R15+0x2d0] ;  /* 0x0002d0000f487984 */ /* 0x000fe80000000a00 */
[----:B------:R-:W0:Y:S01]  /*13f0*/  LDS.64 R70, [R10+0x2d0] ;  /* 0x0002d0000a467984 */ /* 0x000e220000000a00 */
[----:B------:R-:W-:Y:S02]  /*1400*/  DFMA R62, R16, R62, R66 ;  /* 0x0000003e103e722b */ /* 0x000fe40000000042 */
[----:B0-----:R-:W-:Y:S01]  /*1410*/  DFMA R68, R72, R70, R68 ;  /* 0x000000464844722b */ /* 0x001fe20000000044 */
[----:B------:R-:W3:Y:S04]  /*1420*/  LDG.E.64.CONSTANT R70, desc[UR8][R64.64+0x5dc0] ;  /* 0x005dc00840467981 */ /* 0x000ee8000c1e9b00 */
[----:B------:R-:W4:Y:S03]  /*1430*/  LDG.E.64.CONSTANT R72, desc[UR8][R64.64+0x3e80] ;  /* 0x003e800840487981 */ /* 0x000f26000c1e9b00 */
[----:B--2---:R-:W-:-:S08]  /*1440*/  DMUL R66, R20, R68 ;  /* 0x0000004414427228 */ /* 0x004fd00000000000 */
[----:B------:R-:W-:Y:S01]  /*1450*/  DFMA R66, R58, R22, R66 ;  /* 0x000000163a42722b */ /* 0x000fe20000000042 */
[----:B------:R-:W2:Y:S04]  /*1460*/  LDG.E.64.CONSTANT R58, desc[UR8][R64.64+0x7d00] ;  /* 0x007d0008403a7981 */ /* 0x000ea8000c1e9b00 */
[----:B------:R-:W5:Y:S01]  /*1470*/  LDG.E.64.CONSTANT R64, desc[UR8][R64.64+0x9c40] ;  /* 0x009c400840407981 */ /* 0x000f62000c1e9b00 */
[----:B---3--:R-:W-:-:S08]  /*1480*/  DMUL R70, R70, R68 ;  /* 0x0000004446467228 */ /* 0x008fd00000000000 */
[----:B------:R-:W-:Y:S02]  /*1490*/  DFMA R70, R20, R22, R70 ;  /* 0x000000161446722b */ /* 0x000fe40000000046 */
[----:B----4-:R-:W-:-:S07]  /*14a0*/  DFMA R66, R72, R62, R66 ;  /* 0x0000003e4842722b */ /* 0x010fce0000000042 */
[----:B------:R-:W-:Y:S01]  /*14b0*/  STS.64 [R12], R66 ;  /* 0x000000420c007388 */ /* 0x000fe20000000a00 */
[----:B--2---:R-:W-:-:S07]  /*14c0*/  DFMA R74, R58, R62, R70 ;  /* 0x0000003e3a4a722b */ /* 0x004fce0000000046 */
[----:B------:R-:W-:Y:S01]  /*14d0*/  STS.64 [R13], R74 ;  /* 0x0000004a0d007388 */ /* 0x000fe20000000a00 */
[----:B------:R-:W-:Y:S06]  /*14e0*/  BAR.SYNC.DEFER_BLOCKING 0x0 ;  /* 0x0000000000007b1d */ /* 0x000fec0000010000 */
[----:B------:R-:W-:-:S08]  /*14f0*/  DMUL R68, R58, R68 ;  /* 0x000000443a447228 */ /* 0x000fd00000000000 */
[----:B------:R-:W-:Y:S01]  /*1500*/  DFMA R58, R72, R22, R68 ;  /* 0x00000016483a722b */ /* 0x000fe20000000044 */
[----:B------:R-:W-:Y:S04]  /*1510*/  LDS.64 R72, [R11] ;  /* 0x000000000b487984 */ /* 0x000fe80000000a00 */
[----:B------:R-:W0:Y:S04]  /*1520*/  LDS.128 R20, [R8] ;  /* 0x0000000008147984 */ /* 0x000e280000000c00 */
[----:B------:R-:W-:Y:S04]  /*1530*/  LDS.64 R68, [R9] ;  /* 0x0000000009447984 */ /* 0x000fe80000000a00 */
[----:B------:R-:W1:Y:S04]  /*1540*/  LDS.64 R70, [R7] ;  /* 0x0000000007467984 */ /* 0x000e680000000a00 */
[----:B------:R-:W-:Y:S01]  /*1550*/  LDS.64 R66, [R9+0x8] ;  /* 0x0000080009427984 */ /* 0x000fe20000000a00 */
[----:B0-----:R-:W-:-:S03]  /*1560*/  DFMA R20, R72, R20, RZ ;  /* 0x000000144814722b */ /* 0x001fc600000000ff */
[----:B------:R-:W-:Y:S05]  /*1570*/  LDS.64 R72, [R7+0x280] ;  /* 0x0002800007487984 */ /* 0x000fea0000000a00 */
[----:B-1----:R-:W-:Y:S01]  /*1580*/  DFMA R70, R68, R70, R20 ;  /* 0x000000464446722b */ /* 0x002fe20000000014 */
[----:B------:R-:W0:Y:S04]  /*1590*/  LDS.64 R68, [R6+0x8] ;  /* 0x0000080006447984 */ /* 0x000e280000000a00 */
[----:B------:R-:W1:Y:S03]  /*15a0*/  LDS.64 R20, [R7+0x50] ;  /* 0x0000500007147984 */ /* 0x000e660000000a00 */
[----:B0-----:R-:W-:-:S02]  /*15b0*/  DFMA R68, R68, R22, R70 ;  /* 0x000000164444722b */ /* 0x001fc40000000046 */
[----:B------:R-:W-:Y:S06]  /*15c0*/  LDS.64 R70, [R7+0xa0] ;  /* 0x0000a00007467984 */ /* 0x000fec0000000a00 */
[----:B-1----:R-:W-:Y:S01]  /*15d0*/  DFMA R68, R66, R20, R68 ;  /* 0x000000144244722b */ /* 0x002fe20000000044 */
[----:B------:R-:W-:Y:S04]  /*15e0*/  LDS.64 R66, [R6+0x10] ;  /* 0x0000100006427984 */ /* 0x000fe80000000a00 */
[----:B------:R-:W0:Y:S03]  /*15f0*/  LDS.128 R20, [R8+0x10] ;  /* 0x0000100008147984 */ /* 0x000e260000000c00 */
[----:B0-----:R-:W-:Y:S01]  /*1600*/  DFMA R66, R66, R20, R68 ;  /* 0x000000144242722b */ /* 0x001fe20000000044 */
[----:B------:R-:W0:Y:S04]  /*1610*/  LDS.64 R20, [R9+0x10] ;  /* 0x0000100009147984 */ /* 0x000e280000000a00 */
[----:B------:R-:W1:Y:S03]  /*1620*/  LDS.64 R68, [R6+0x18] ;  /* 0x0000180006447984 */ /* 0x000e660000000a00 */
[----:B0-----:R-:W-:-:S02]  /*1630*/  DFMA R70, R20, R70, R66 ;  /* 0x000000461446722b */ /* 0x001fc40000000042 */
[----:B------:R-:W-:Y:S04]  /*1640*/  LDS.64 R66, [R9+0x18] ;  /* 0x0000180009427984 */ /* 0x000fe80000000a00 */
[----:B------:R-:W0:Y:S02]  /*1650*/  LDS.64 R20, [R7+0xf0] ;  /* 0x0000f00007147984 */ /* 0x000e240000000a00 */
[----:B-1----:R-:W-:Y:S02]  /*1660*/  DFMA R22, R68, R22, R70 ;  /* 0x000000164416722b */ /* 0x002fe40000000046 */
[----:B------:R-:W-:Y:S04]  /*1670*/  LDS.64 R68, [R6+0x20] ;  /* 0x0000200006447984 */ /* 0x000fe80000000a00 */
[----:B------:R-:W-:Y:S02]  /*1680*/  LDS.64 R70, [R6+0x28] ;  /* 0x0000280006467984 */ /* 0x000fe40000000a00 */
[----:B0-----:R-:W-:-:S02]  /*1690*/  DFMA R66, R66, R20, R22 ;  /* 0x000000144242722b */ /* 0x001fc40000000016 */
[----:B------:R-:W0:Y:S06]  /*16a0*/  LDS.128 R20, [R8+0x20] ;  /* 0x0000200008147984 */ /* 0x000e2c0000000c00 */
[----:B0-----:R-:W-:Y:S02]  /*16b0*/  DFMA R68, R68, R20, R66 ;  /* 0x000000144444722b */ /* 0x001fe40000000042 */
[----:B------:R-:W-:Y:S04]  /*16c0*/  LDS.64 R66, [R9+0x20] ;  /* 0x0000200009427984 */ /* 0x000fe80000000a00 */
[----:B------:R-:W0:Y:S02]  /*16d0*/  LDS.64 R20, [R7+0x140] ;  /* 0x0001400007147984 */ /* 0x000e240000000a00 */
[----:B0-----:R-:W-:-:S02]  /*16e0*/  DFMA R20, R66, R20, R68 ;  /* 0x000000144214722b */ /* 0x001fc40000000044 */
[----:B------:R-:W-:Y:S04]  /*16f0*/  LDS.64 R68, [R9+0x28] ;  /* 0x0000280009447984 */ /* 0x000fe80000000a00 */
[----:B------:R-:W0:Y:S02]  /*1700*/  LDS.64 R66, [R7+0x190] ;  /* 0x0001900007427984 */ /* 0x000e240000000a00 */
[----:B------:R-:W-:Y:S02]  /*1710*/  DFMA R20, R70, R22, R20 ;  /* 0x000000164614722b */ /* 0x000fe40000000014 */
[----:B------:R-:W-:Y:S06]  /*1720*/  LDS.64 R70, [R7+0x1e0] ;  /* 0x0001e00007467984 */ /* 0x000fec0000000a00 */
[----:B0-----:R-:W-:Y:S01]  /*1730*/  DFMA R68, R68, R66, R20 ;  /* 0x000000424444722b */ /* 0x001fe20000000014 */
        /* <DEDUP_REMOVED lines=9> */
[----:B------:R-:W-:Y:S06]  /*17d0*/  LDS.64 R70, [R6+0x48] ;  /* 0x0000480006467984 */ /* 0x000fec0000000a00 */
[----:B0-----:R-:W-:Y:S01]  /*17e0*/  DFMA R68, R66, R20, R68 ;  /* 0x000000144244722b */ /* 0x001fe20000000044 */
[----:B------:R-:W-:Y:S04]  /*17f0*/  LDS.64 R66, [R6+0x40] ;  /* 0x0000400006427984 */ /* 0x000fe80000000a00 */
[----:B------:R-:W0:Y:S03]  /*1800*/  LDS.128 R20, [R8+0x40] ;  /* 0x0000400008147984 */ /* 0x000e260000000c00 */
[----:B0-----:R-:W-:Y:S01]  /*1810*/  DFMA R66, R66, R20, R68 ;  /* 0x000000144242722b */ /* 0x001fe20000000044 */
[----:B------:R-:W0:Y:S04]  /*1820*/  LDS.64 R20, [R9+0x40] ;  /* 0x0000400009147984 */ /* 0x000e280000000a00 */
[----:B------:R-:W1:Y:S03]  /*1830*/  LDS.64 R68, [UR7+0x8] ;  /* 0x00000807ff447984 */ /* 0x000e660008000a00 */
[----:B0-----:R-:W-:-:S02]  /*1840*/  DFMA R72, R20, R72, R66 ;  /* 0x000000481448722b */ /* 0x001fc40000000042 */
[----:B------:R-:W0:Y:S01]  /*1850*/  LDS.64 R66, [UR7+0x58] ;  /* 0x00005807ff427984 */ /* 0x000e220008000a00 */
[----:B-----5:R-:W-:-:S03]  /*1860*/  DFMA R20, R64, R62, R58 ;  /* 0x0000003e4014722b */ /* 0x020fc6000000003a */
[----:B------:R-:W2:Y:S02]  /*1870*/  LDS.64 R64, [UR7+0x198] ;  /* 0x00019807ff407984 */ /* 0x000ea40008000a00 */
[----:B------:R-:W-:Y:S02]  /*1880*/  DFMA R22, R70, R22, R72 ;  /* 0x000000164616722b */ /* 0x000fe40000000048 */
[----:B------:R-:W3:Y:S04]  /*1890*/  LDS.64 R70, [UR7+0xa8] ;  /* 0x0000a807ff467984 */ /* 0x000ee80008000a00 */
[----:B------:R-:W4:Y:S01]  /*18a0*/  LDS.64 R58, [UR7+0x238] ;  /* 0x00023807ff3a7984 */ /* 0x000f220008000a00 */
[----:B-1----:R-:W-:-:S03]  /*18b0*/  DFMA R76, R20, R68, R76 ;  /* 0x00000044144c722b */ /* 0x002fc6000000004c */
[----:B------:R-:W1:Y:S04]  /*18c0*/  LDS.64 R68, [UR7+0xf8] ;  /* 0x0000f807ff447984 */ /* 0x000e680008000a00 */
[----:B------:R-:W-:Y:S01]  /*18d0*/  LDS.64 R62, [UR7+0x1e8] ;  /* 0x0001e807ff3e7984 */ /* 0x000fe20008000a00 */
[----:B0-----:R-:W-:-:S03]  /*18e0*/  DFMA R56, R20, R66, R56 ;  /* 0x000000421438722b */ /* 0x001fc60000000038 */
[----:B------:R-:W0:Y:S01]  /*18f0*/  LDS.64 R66, [UR7+0x148] ;  /* 0x00014807ff427984 */ /* 0x000e220008000a00 */
[----:B--2---:R-:W-:-:S03]  /*1900*/  DFMA R46, R20, R64, R46 ;  /* 0x00000040142e722b */ /* 0x004fc6000000002e */
[----:B------:R-:W-:Y:S01]  /*1910*/  LDS.64 R64, [R9+0x48] ;  /* 0x0000480009407984 */ /* 0x000fe20000000a00 */
[----:B---3--:R-:W-:-:S03]  /*1920*/  DFMA R54, R20, R70, R54 ;  /* 0x000000461436722b */ /* 0x008fc60000000036 */
[----:B------:R-:W-:Y:S01]  /*1930*/  LDS.64 R70, [UR7+0x288] ;  /* 0x00028807ff467984 */ /* 0x000fe20008000a00 */
[----:B----4-:R-:W-:-:S03]  /*1940*/  DFMA R48, R20, R58, R48 ;  /* 0x0000003a1430722b */ /* 0x010fc60000000030 */
[----:B------:R-:W-:Y:S01]  /*1950*/  LDS.64 R58, [R7+0x2d0] ;  /* 0x0002d000073a7984 */ /* 0x000fe20000000a00 */
[C---:B-1----:R-:W-:Y:S02]  /*1960*/  DFMA R52, R20.reuse, R68, R52 ;  /* 0x000000441434722b */ /* 0x042fe40000000034 */
[C---:B0-----:R-:W-:Y:S01]  /*1970*/  DFMA R50, R20.reuse, R66, R50 ;  /* 0x000000421432722b */ /* 0x041fe20000000032 */
[----:B------:R-:W-:Y:S01]  /*1980*/  LDS.64 R66, [UR7+0x2d8] ;  /* 0x0002d807ff427984 */ /* 0x000fe20008000a00 */
[----:B------:R-:W-:Y:S06]  /*1990*/  BAR.SYNC.DEFER_BLOCKING 0x0 ;  /* 0x0000000000007b1d */ /* 0x000fec0000010000 */
[----:B------:R-:W-:Y:S01]  /*19a0*/  DFMA R34, R20, R62, R34 ;  /* 0x0000003e1422722b */ /* 0x000fe20000000022 */
[----:B------:R-:W-:Y:S04]  /*19b0*/  STS.64 [R0], R40 ;  /* 0x0000002800007388 */ /* 0x000fe80000000a00 */
[----:B------:R-:W0:Y:S04]  /*19c0*/  LDS.64 R68, [UR7+0x10] ;  /* 0x00001007ff447984 */ /* 0x000e280008000a00 */
[----:B------:R-:W1:Y:S01]  /*19d0*/  LDS.64 R62, [UR7+0x60] ;  /* 0x00006007ff3e7984 */ /* 0x000e620008000a00 */
[----:B0-----:R-:W-:-:S08]  /*19e0*/  DFMA R68, R44, R68, RZ ;  /* 0x000000442c44722b */ /* 0x001fd000000000ff */
[----:B-1----:R-:W-:Y:S02]  /*19f0*/  DFMA R62, R42, R62, R68 ;  /* 0x0000003e2a3e722b */ /* 0x002fe40000000044 */
[----:B------:R-:W0:Y:S06]  /*1a00*/  LDS.64 R68, [UR7+0xb0] ;  /* 0x0000b007ff447984 */ /* 0x000e2c0008000a00 */
[----:B0-----:R-:W-:Y:S02]  /*1a10*/  DFMA R68, R40, R68, R62 ;  /* 0x000000442844722b */ /* 0x001fe4000000003e */
[----:B------:R-:W0:Y:S06]  /*1a20*/  LDS.64 R62, [UR7+0x100] ;  /* 0x00010007ff3e7984 */ /* 0x000e2c0008000a00 */
[----:B0-----:R-:W-:-:S02]  /*1a30*/  DFMA R62, R38, R62, R68 ;  /* 0x0000003e263e722b */ /* 0x001fc40000000044 */
[----:B------:R-:W0:Y:S06]  /*1a40*/  LDS.64 R68, [UR7+0x150] ;  /* 0x00015007ff447984 */ /* 0x000e2c0008000a00 */
[----:B0-----:R-:W-:Y:S02]  /*1a50*/  DFMA R68, R36, R68, R62 ;  /* 0x000000442444722b */ /* 0x001fe4000000003e */
[----:B------:R-:W0:Y:S06]  /*1a60*/  LDS.64 R62, [UR7+0x1a0] ;  /* 0x0001a007ff3e7984 */ /* 0x000e2c0008000a00 */
[----:B0-----:R-:W-:-:S02]  /*1a70*/  DFMA R62, R30, R62, R68 ;  /* 0x0000003e1e3e722b */ /* 0x001fc40000000044 */
[----:B------:R-:W0:Y:S01]  /*1a80*/  LDS.64 R68, [UR7+0x1f0] ;  /* 0x0001f007ff447984 */ /* 0x000e220008000a00 */
[----:B------:R-:W-:Y:S02]  /*1a90*/  DFMA R32, R20, R66, R32 ;  /* 0x000000421420722b */ /* 0x000fe40000000020 */
[----:B------:R-:W-:Y:S01]  /*1aa0*/  DFMA R58, R64, R58, R22 ;  /* 0x0000003a403a722b */ /* 0x000fe20000000016 */
[----:B------:R-:W-:Y:S04]  /*1ab0*/  LDS.64 R66, [UR7+0x240] ;  /* 0x00024007ff427984 */ /* 0x000fe80008000a00 */
[----:B------:R-:W-:Y:S01]  /*1ac0*/  LDS.64 R64, [UR7+0x290] ;  /* 0x00029007ff407984 */ /* 0x000fe20008000a00 */
[----:B------:R-:W-:Y:S02]  /*1ad0*/  DFMA R60, R20, R70, R60 ;  /* 0x00000046143c722b */ /* 0x000fe4000000003c */
[----:B0-----:R-:W-:Y:S01]  /*1ae0*/  DFMA R68, R28, R68, R62 ;  /* 0x000000441c44722b */ /* 0x001fe2000000003e */
[----:B------:R-:W-:Y:S01]  /*1af0*/  LDS.64 R62, [UR7+0x2e0] ;  /* 0x0002e007ff3e7984 */ /* 0x000fe20008000a00 */
[----:B------:R-:W-:Y:S06]  /*1b00*/  BAR.SYNC.DEFER_BLOCKING 0x0 ;  /* 0x0000000000007b1d */ /* 0x000fec0000010000 */
[----:B------:R-:W-:Y:S04]  /*1b10*/  LDS.64 R70, [R3] ;  /* 0x0000000003467984 */ /* 0x000fe80000000a00 */
[----:B------:R-:W0:Y:S02]  /*1b20*/  LDS.128 R20, [R4] ;  /* 0x0000000004147984 */ /* 0x000e240000000c00 */
[----:B0-----:R-:W-:-:S02]  /*1b30*/  DFMA R20, R70, R20, RZ ;  /* 0x000000144614722b */ /* 0x001fc400000000ff */
[----:B------:R-:W0:Y:S06]  /*1b40*/  LDS.64 R70, [R3+0x50] ;  /* 0x0000500003467984 */ /* 0x000e2c0000000a00 */
[----:B0-----:R-:W-:Y:S01]  /*1b50*/  DFMA R70, R70, R22, R20 ;  /* 0x000000164646722b */ /* 0x001fe20000000014 */
[----:B------:R-:W-:Y:S04]  /*1b60*/  LDS.64 R22, [R15] ;  /* 0x000000000f167984 */ /* 0x000fe80000000a00 */
[----:B------:R-:W0:Y:S01]  /*1b70*/  LDS.64 R20, [R10] ;  /* 0x000000000a147984 */ /* 0x000e220000000a00 */
[----:B------:R-:W-:-:S02]  /*1b80*/  DFMA R68, R26, R66, R68 ;  /* 0x000000421a44722b */ /* 0x000fc40000000044 */
[----:B0-----:R-:W-:Y:S01]  /*1b90*/  DFMA R66, R22, R20, RZ ;  /* 0x000000141642722b */ /* 0x001fe200000000ff */
[----:B------:R-:W-:Y:S04]  /*1ba0*/  LDS.64 R20, [R15+0x50] ;  /* 0x000050000f147984 */ /* 0x000fe80000000a00 */
[----:B------:R-:W0:Y:S03]  /*1bb0*/  LDS.64 R22, [R10+0x50] ;  /* 0x000050000a167984 */ /* 0x000e260000000a00 */
[----:B0-----:R-:W-:Y:S01]  /*1bc0*/  DFMA R22, R20, R22, R66 ;  /* 0x000000161416722b */ /* 0x001fe20000000042 */
[----:B------:R-:W-:Y:S04]  /*1bd0*/  LDS.64 R20, [R15+0xa0] ;  /* 0x0000a0000f147984 */ /* 0x000fe80000000a00 */
[----:B------:R-:W0:Y:S01]  /*1be0*/  LDS.64 R66, [R10+0xa0] ;  /* 0x0000a0000a427984 */ /* 0x000e220000000a00 */
[----:B------:R-:W-:-:S03]  /*1bf0*/  DFMA R64, R24, R64, R68 ;  /* 0x000000401840722b */ /* 0x000fc60000000044 */
[----:B------:R-:W-:Y:S01]  /*1c00*/  LDS.64 R68, [R3+0xa0] ;  /* 0x0000a00003447984 */ /* 0x000fe20000000a00 */
[----:B0-----:R-:W-:-:S03]  /*1c10*/  DFMA R66, R20, R66, R22 ;  /* 0x000000421442722b */ /* 0x001fc60000000016 */
        /* <DEDUP_REMOVED lines=35> */
[----:B------:R-:W0:Y:S06]  /*1e50*/  LDS.64 R20, [R3+0x2d0] ;  /* 0x0002d00003147984 */ /* 0x000e2c0000000a00 */
[----:B0-----:R-:W-:-:S02]  /*1e60*/  DFMA R22, R20, R22, R68 ;  /* 0x000000161416722b */ /* 0x001fc40000000044 */
[----:B------:R-:W-:Y:S04]  /*1e70*/  LDS.64 R68, [R15+0x2d0] ;  /* 0x0002d0000f447984 */ /* 0x000fe80000000a00 */
[----:B------:R-:W0:Y:S01]  /*1e80*/  LDS.64 R20, [R10+0x2d0] ;  /* 0x0002d0000a147984 */ /* 0x000e220000000a00 */
[----:B------:R-:W-:-:S05]  /*1e90*/  IMAD.WIDE.U32 R74, R14, 0x8, R18 ;  /* 0x000000080e4a7825 */ /* 0x000fca00078e0012 */
[----:B------:R-:W2:Y:S01]  /*1ea0*/  LDG.E.64.CONSTANT R70, desc[UR8][R74.64+0x640] ;  /* 0x000640084a467981 */ /* 0x000ea2000c1e9b00 */
[----:B0-----:R-:W-:Y:S01]  /*1eb0*/  DFMA R20, R68, R20, R66 ;  /* 0x000000144414722b */ /* 0x001fe20000000042 */
[----:B------:R-:W-:-:S05]  /*1ec0*/  IADD3 R67, PT, PT, R5, 0xc8, RZ ;  /* 0x000000c805437810 */ /* 0x000fca0007ffe0ff */
[----:B------:R-:W-:-:S05]  /*1ed0*/  IMAD.WIDE.U32 R66, R67, 0x8, R18 ;  /* 0x0000000843427825 */ /* 0x000fca00078e0012 */
[----:B------:R-:W3:Y:S01]  /*1ee0*/  LDG.E.64.CONSTANT R68, desc[UR8][R66.64+0x1f40] ;  /* 0x001f400842447981 */ /* 0x000ee2000c1e9b00 */
[----:B------:R-:W-:Y:S02]  /*1ef0*/  DFMA R62, R16, R62, R64 ;  /* 0x0000003e103e722b */ /* 0x000fe40000000040 */
[----:B------:R-:W-:Y:S01]  /*1f00*/  DADD R56, R56, R58 ;  /* 0x0000000038387229 */ /* 0x000fe2000000003a */
[----:B------:R-:W4:Y:S04]  /*1f10*/  LDG.E.64.CONSTANT R72, desc[UR8][R66.64+0x3e80] ;  /* 0x003e800842487981 */ /* 0x000f28000c1e9b00 */
[----:B------:R-:W5:Y:S01]  /*1f20*/  LDG.E.64.CONSTANT R58, desc[UR8][R66.64+0x7d00] ;  /* 0x007d0008423a7981 */ /* 0x000f62000c1e9b00 */
[----:B---3--:R-:W-:-:S08]  /*1f30*/  DMUL R64, R68, R20 ;  /* 0x0000001444407228 */ /* 0x008fd00000000000 */
[----:B--2---:R-:W-:Y:S01]  /*1f40*/  DFMA R64, R70, R22, R64 ;  /* 0x000000164640722b */ /* 0x004fe20000000040 */
[----:B------:R-:W2:Y:S07]  /*1f50*/  LDG.E.64.CONSTANT R70, desc[UR8][R66.64+0x5dc0] ;  /* 0x005dc00842467981 */ /* 0x000eae000c1e9b00 */
[----:B----4-:R-:W-:Y:S01]  /*1f60*/  DFMA R64, R72, R62, R64 ;  /* 0x0000003e4840722b */ /* 0x010fe20000000040 */
[----:B------:R-:W3:Y:S06]  /*1f70*/  LDG.E.64.CONSTANT R66, desc[UR8][R66.64+0x9c40] ;  /* 0x009c400842427981 */ /* 0x000eec000c1e9b00 */
[----:B------:R-:W-:Y:S01]  /*1f80*/  STS.64 [R12], R64 ;  /* 0x000000400c007388 */ /* 0x000fe20000000a00 */
[----:B--2---:R-:W-:-:S08]  /*1f90*/  DMUL R70, R70, R20 ;  /* 0x0000001446467228 */ /* 0x004fd00000000000 */
[----:B------:R-:W-:-:S08]  /*1fa0*/  DFMA R70, R68, R22, R70 ;  /* 0x000000164446722b */ /* 0x000fd00000000046 */
[----:B-----5:R-:W-:-:S07]  /*1fb0*/  DFMA R74, R58, R62, R70 ;  /* 0x0000003e3a4a722b */ /* 0x020fce0000000046 */
        /* <DEDUP_REMOVED lines=8> */
[----:B------:R-:W-:Y:S04]  /*2040*/  LDS.64 R64, [R9+0x8] ;  /* 0x0000080009407984 */ /* 0x000fe80000000a00 */
[----:B------:R-:W-:Y:S01]  /*2050*/  LDS.64 R74, [UR7+0x60] ;  /* 0x00006007ff4a7984 */ /* 0x000fe20008000a00 */
[----:B0-----:R-:W-:-:S08]  /*2060*/  DFMA R20, R72, R20, RZ ;  /* 0x000000144814722b */ /* 0x001fd000000000ff */
[----:B-1----:R-:W-:Y:S01]  /*2070*/  DFMA R70, R68, R70, R20 ;  /* 0x000000464446722b */ /* 0x002fe20000000014 */
[----:B------:R-:W0:Y:S04]  /*2080*/  LDS.64 R68, [R6+0x8] ;  /* 0x0000080006447984 */ /* 0x000e280000000a00 */
[----:B------:R-:W1:Y:S03]  /*2090*/  LDS.64 R20, [R7+0x50] ;  /* 0x0000500007147984 */ /* 0x000e660000000a00 */
[----:B0-----:R-:W-:Y:S02]  /*20a0*/  DFMA R68, R68, R22, R70 ;  /* 0x000000164444722b */ /* 0x001fe40000000046 */
        /* <DEDUP_REMOVED lines=32> */
[----:B-1----:R-:W-:-:S08]  /*22b0*/  DFMA R68, R68, R22, R70 ;  /* 0x000000164444722b */ /* 0x002fd00000000046 */
[----:B0-----:R-:W-:Y:S01]  /*22c0*/  DFMA R68, R64, R20, R68 ;  /* 0x000000144044722b */ /* 0x001fe20000000044 */
[----:B------:R-:W-:Y:S04]  /*22d0*/  LDS.64 R64, [R6+0x40] ;  /* 0x0000400006407984 */ /* 0x000fe80000000a00 */
[----:B------:R-:W0:Y:S03]  /*22e0*/  LDS.128 R20, [R8+0x40] ;  /* 0x0000400008147984 */ /* 0x000e260000000c00 */
[----:B0-----:R-:W-:Y:S01]  /*22f0*/  DFMA R64, R64, R20, R68 ;  /* 0x000000144040722b */ /* 0x001fe20000000044 */
[----:B------:R-:W-:Y:S04]  /*2300*/  LDS.64 R20, [R9+0x40] ;  /* 0x0000400009147984 */ /* 0x000fe80000000a00 */
[----:B------:R-:W0:Y:S01]  /*2310*/  LDS.64 R68, [R7+0x280] ;  /* 0x0002800007447984 */ /* 0x000e220000000a00 */
[----:B---3--:R-:W-:-:S03]  /*2320*/  DFMA R58, R66, R62, R58 ;  /* 0x0000003e423a722b */ /* 0x008fc6000000003a */
[----:B------:R-:W-:Y:S04]  /*2330*/  LDS.64 R62, [UR7+0x1a0] ;  /* 0x0001a007ff3e7984 */ /* 0x000fe80008000a00 */
[----:B------:R-:W-:Y:S01]  /*2340*/  LDS.64 R66, [UR7+0x100] ;  /* 0x00010007ff427984 */ /* 0x000fe20008000a00 */
[----:B0-----:R-:W-:-:S03]  /*2350*/  DFMA R68, R20, R68, R64 ;  /* 0x000000441444722b */ /* 0x001fc60000000040 */
[----:B------:R-:W0:Y:S04]  /*2360*/  LDS.64 R64, [R6+0x48] ;  /* 0x0000480006407984 */ /* 0x000e280000000a00 */
[----:B------:R-:W1:Y:S01]  /*2370*/  LDS.64 R20, [UR7+0x10] ;  /* 0x00001007ff147984 */ /* 0x000e620008000a00 */
[----:B------:R-:W-:-:S03]  /*2380*/  DFMA R74, R58, R74, R56 ;  /* 0x0000004a3a4a722b */ /* 0x000fc60000000038 */
[----:B------:R-:W2:Y:S01]  /*2390*/  LDS.64 R56, [UR7+0x1f0] ;  /* 0x0001f007ff387984 */ /* 0x000ea20008000a00 */
[----:B0-----:R-:W-:-:S03]  /*23a0*/  DFMA R22, R64, R22, R68 ;  /* 0x000000164016722b */ /* 0x001fc60000000044 */
[----:B------:R-:W0:Y:S04]  /*23b0*/  LDS.64 R68, [UR7+0xb0] ;  /* 0x0000b007ff447984 */ /* 0x000e280008000a00 */
[----:B------:R-:W3:Y:S01]  /*23c0*/  LDS.64 R64, [UR7+0x150] ;  /* 0x00015007ff407984 */ /* 0x000ee20008000a00 */
[----:B-1----:R-:W-:-:S03]  /*23d0*/  DFMA R76, R58, R20, R76 ;  /* 0x000000143a4c722b */ /* 0x002fc6000000004c */
[----:B------:R-:W1:Y:S01]  /*23e0*/  LDS.64 R20, [UR7+0x240] ;  /* 0x00024007ff147984 */ /* 0x000e620008000a00 */
[C---:B------:R-:W-:Y:S02]  /*23f0*/  DFMA R46, R58.reuse, R62, R46 ;  /* 0x0000003e3a2e722b */ /* 0x040fe4000000002e */
[C---:B--2---:R-:W-:Y:S01]  /*2400*/  DFMA R34, R58.reuse, R56, R34 ;  /* 0x000000383a22722b */ /* 0x044fe20000000022 */
[----:B------:R-:W-:Y:S04]  /*2410*/  LDS.64 R62, [R9+0x48] ;  /* 0x00004800093e7984 */ /* 0x000fe80000000a00 */
[----:B------:R-:W-:Y:S01]  /*2420*/  LDS.64 R56, [R7+0x2d0] ;  /* 0x0002d00007387984 */ /* 0x000fe20000000a00 */
[----:B0-----:R-:W-:-:S03]  /*2430*/  DFMA R54, R58, R68, R54 ;  /* 0x000000443a36722b */ /* 0x001fc60000000036 */
[----:B------:R-:W-:Y:S01]  /*2440*/  LDS.64 R68, [UR7+0x290] ;  /* 0x00029007ff447984 */ /* 0x000fe20008000a00 */
[----:B---3--:R-:W-:-:S03]  /*2450*/  DFMA R50, R58, R64, R50 ;  /* 0x000000403a32722b */ /* 0x008fc60000000032 */
[----:B------:R-:W-:Y:S01]  /*2460*/  LDS.64 R64, [UR7+0x2e0] ;  /* 0x0002e007ff407984 */ /* 0x000fe20008000a00 */
[----:B------:R-:W-:Y:S06]  /*2470*/  BAR.SYNC.DEFER_BLOCKING 0x0 ;  /* 0x0000000000007b1d */ /* 0x000fec0000010000 */
[C---:B------:R-:W-:Y:S02]  /*2480*/  DFMA R52, R58.reuse, R66, R52 ;  /* 0x000000423a34722b */ /* 0x040fe40000000034 */
[----:B-1----:R-:W-:Y:S01]  /*2490*/  DFMA R48, R58, R20, R48 ;  /* 0x000000143a30722b */ /* 0x002fe20000000030 */
        /* <DEDUP_REMOVED lines=11> */
[----:B------:R-:W0:Y:S01]  /*2550*/  LDS.64 R20, [UR7+0x1a8] ;  /* 0x0001a807ff147984 */ /* 0x000e220008000a00 */
[C---:B------:R-:W-:Y:S02]  /*2560*/  DFMA R60, R58.reuse, R68, R60 ;  /* 0x000000443a3c722b */ /* 0x040fe4000000003c */
[----:B------:R-:W-:-:S02]  /*2570*/  DFMA R32, R58, R64, R32 ;  /* 0x000000403a20722b */ /* 0x000fc40000000020 */
[----:B------:R-:W-:Y:S01]  /*2580*/  DFMA R56, R62, R56, R22 ;  /* 0x000000383e38722b */ /* 0x000fe20000000016 */
[----:B------:R-:W-:Y:S04]  /*2590*/  LDS.64 R64, [UR7+0x248] ;  /* 0x00024807ff407984 */ /* 0x000fe80008000a00 */
[----:B------:R-:W-:Y:S04]  /*25a0*/  LDS.64 R62, [UR7+0x298] ;  /* 0x00029807ff3e7984 */ /* 0x000fe80008000a00 */
[----:B------:R-:W-:Y:S01]  /*25b0*/  LDS.64 R58, [UR7+0x2e8] ;  /* 0x0002e807ff3a7984 */ /* 0x000fe20008000a00 */
[----:B0-----:R-:W-:-:S03]  /*25c0*/  DFMA R20, R30, R20, R66 ;  /* 0x000000141e14722b */ /* 0x001fc60000000042 */
[----:B------:R-:W0:Y:S01]  /*25d0*/  LDS.64 R66, [UR7+0x1f8] ;  /* 0x0001f807ff427984 */ /* 0x000e220008000a00 */
[----:B------:R-:W-:Y:S06]  /*25e0*/  BAR.SYNC.DEFER_BLOCKING 0x0 ;  /* 0x0000000000007b1d */ /* 0x000fec0000010000 */
[----:B------:R-:W-:Y:S01]  /*25f0*/  LDS.64 R68, [R3] ;  /* 0x0000000003447984 */ /* 0x000fe20000000a00 */
[----:B0-----:R-:W-:-:S03]  /*2600*/  DFMA R66, R28, R66, R20 ;  /* 0x000000421c42722b */ /* 0x001fc60000000014 */
[----:B------:R-:W0:Y:S02]  /*2610*/  LDS.128 R20, [R4] ;  /* 0x0000000004147984 */ /* 0x000e240000000c00 */
[----:B0-----:R-:W-:Y:S02]  /*2620*/  DFMA R20, R68, R20, RZ ;  /* 0x000000144414722b */ /* 0x001fe400000000ff */
        /* <DEDUP_REMOVED lines=126> */
[----:B------:R-:W1:Y:S01]  /*2e10*/  LDS.64 R66, [R6+0x48] ;  /* 0x0000480006427984 */ /* 0x000e620000000a00 */
[----:B---3--:R-:W-:-:S03]  /*2e20*/  DFMA R56, R64, R58, R56 ;  /* 0x0000003a4038722b */ /* 0x008fc60000000038 */
[----:B------:R-:W-:Y:S04]  /*2e30*/  LDS.64 R58, [UR7+0x1f8] ;  /* 0x0001f807ff3a7984 */ /* 0x000fe80008000a00 */
[----:B------:R-:W-:Y:S01]  /*2e40*/  LDS.64 R64, [UR7+0x158] ;  /* 0x00015807ff407984 */ /* 0x000fe20008000a00 */
[----:B0-----:R-:W-:-:S03]  /*2e50*/  DFMA R68, R20, R68, R62 ;  /* 0x000000441444722b */ /* 0x001fc6000000003e */
[----:B------:R-:W0:Y:S04]  /*2e60*/  LDS.64 R62, [UR7+0x18] ;  /* 0x00001807ff3e7984 */ /* 0x000e280008000a00 */
[----:B------:R-:W2:Y:S01]  /*2e70*/  LDS.64 R20, [UR7+0x68] ;  /* 0x00006807ff147984 */ /* 0x000ea20008000a00 */
[----:B-1----:R-:W-:-:S03]  /*2e80*/  DFMA R22, R66, R22, R68 ;  /* 0x000000164216722b */ /* 0x002fc60000000044 */
[----:B------:R-:W1:Y:S01]  /*2e90*/  LDS.64 R66, [UR7+0x108] ;  /* 0x00010807ff427984 */ /* 0x000e620008000a00 */
[----:B0-----:R-:W-:-:S03]  /*2ea0*/  DFMA R76, R56, R62, R76 ;  /* 0x0000003e384c722b */ /* 0x001fc6000000004c */
[----:B------:R-:W0:Y:S01]  /*2eb0*/  LDS.64 R62, [UR7+0x1a8] ;  /* 0x0001a807ff3e7984 */ /* 0x000e220008000a00 */
[----:B--2---:R-:W-:-:S03]  /*2ec0*/  DFMA R74, R56, R20, R74 ;  /* 0x00000014384a722b */ /* 0x004fc6000000004a */
[----:B------:R-:W2:Y:S01]  /*2ed0*/  LDS.64 R20, [UR7+0x248] ;  /* 0x00024807ff147984 */ /* 0x000ea20008000a00 */
[C---:B------:R-:W-:Y:S02]  /*2ee0*/  DFMA R72, R56.reuse, R72, R54 ;  /* 0x000000483848722b */ /* 0x040fe40000000036 */
[C---:B-1----:R-:W-:Y:S01]  /*2ef0*/  DFMA R52, R56.reuse, R66, R52 ;  /* 0x000000423834722b */ /* 0x042fe20000000034 */
[----:B------:R-:W-:Y:S01]  /*2f00*/  LDS.64 R54, [R7+0x2d0] ;  /* 0x0002d00007367984 */ /* 0x000fe20000000a00 */
[----:B------:R-:W-:-:S03]  /*2f10*/  DFMA R34, R56, R58, R34 ;  /* 0x0000003a3822722b */ /* 0x000fc60000000022 */
[----:B------:R-:W-:Y:S04]  /*2f20*/  LDS.64 R66, [UR7+0x298] ;  /* 0x00029807ff427984 */ /* 0x000fe80008000a00 */
[----:B------:R-:W-:Y:S01]  /*2f30*/  LDS.64 R58, [R9+0x48] ;  /* 0x00004800093a7984 */ /* 0x000fe20000000a00 */
[----:B0-----:R-:W-:-:S03]  /*2f40*/  DFMA R46, R56, R62, R46 ;  /* 0x0000003e382e722b */ /* 0x001fc6000000002e */
[----:B------:R-:W-:Y:S01]  /*2f50*/  LDS.64 R62, [UR7+0x2e8] ;  /* 0x0002e807ff3e7984 */ /* 0x000fe20008000a00 */
[----:B------:R-:W-:Y:S06]  /*2f60*/  BAR.SYNC.DEFER_BLOCKING 0x0 ;  /* 0x0000000000007b1d */ /* 0x000fec0000010000 */
[C---:B------:R-:W-:Y:S02]  /*2f70*/  DFMA R50, R56.reuse, R64, R50 ;  /* 0x000000403832722b */ /* 0x040fe40000000032 */
[----:B--2---:R-:W-:Y:S01]  /*2f80*/  DFMA R48, R56, R20, R48 ;  /* 0x000000143830722b */ /* 0x004fe20000000030 */
        /* <DEDUP_REMOVED lines=508> */
[----:B------:R-:W1:Y:S04]  /*4f50*/  LDS.64 R62, [UR7+0xd0] ;  /* 0x0000d007ff3e7984 */ /* 0x000e680008000a00 */
[----:B------:R-:W3:Y:S01]  /*4f60*/  LDS.64 R58, [UR7+0x120] ;  /* 0x00012007ff3a7984 */ /* 0x000ee20008000a00 */
[----:B0-----:R-:W-:-:S03]  /*4f70*/  DFMA R76, R50, R54, R76 ;  /* 0x00000036324c722b */ /* 0x001fc6000000004c */
[----:B------:R-:W0:Y:S01]  /*4f80*/  LDS.64 R54, [UR7+0x1c0] ;  /* 0x0001c007ff367984 */ /* 0x000e220008000a00 */
[----:B--2---:R-:W-:-:S03]  /*4f90*/  DFMA R74, R50, R20, R74 ;  /* 0x00000014324a722b */ /* 0x004fc6000000004a */
[----:B------:R-:W2:Y:S01]  /*4fa0*/  LDS.64 R20, [UR7+0x260] ;  /* 0x00026007ff147984 */ /* 0x000ea20008000a00 */
[C---:B------:R-:W-:Y:S02]  /*4fb0*/  DFMA R68, R50.reuse, R56, R68 ;  /* 0x000000383244722b */ /* 0x040fe40000000044 */
[C---:B-1----:R-:W-:Y:S01]  /*4fc0*/  DFMA R72, R50.reuse, R62, R72 ;  /* 0x0000003e3248722b */ /* 0x042fe20000000048 */
[----:B------:R-:W-:Y:S01]  /*4fd0*/  LDS.64 R56, [R7+0x2d0] ;  /* 0x0002d00007387984 */ /* 0x000fe20000000a00 */
[----:B---3--:R-:W-:-:S03]  /*4fe0*/  DFMA R70, R50, R58, R70 ;  /* 0x0000003a3246722b */ /* 0x008fc60000000046 */
[----:B------:R-:W-:Y:S04]  /*4ff0*/  LDS.64 R62, [UR7+0x2b0] ;  /* 0x0002b007ff3e7984 */ /* 0x000fe80008000a00 */
[----:B------:R-:W-:Y:S01]  /*5000*/  LDS.64 R58, [UR7+0x300] ;  /* 0x00030007ff3a7984 */ /* 0x000fe20008000a00 */
[----:B0-----:R-:W-:-:S03]  /*5010*/  DFMA R46, R50, R54, R46 ;  /* 0x00000036322e722b */ /* 0x001fc6000000002e */
[----:B------:R-:W-:Y:S01]  /*5020*/  LDS.64 R54, [R9+0x48] ;  /* 0x0000480009367984 */ /* 0x000fe20000000a00 */
        /* <DEDUP_REMOVED lines=24> */
[----:B------:R-:W-:Y:S04]  /*51b0*/  LDS.64 R62, [R3] ;  /* 0x00000000033e7984 */ /* 0x000fe80000000a00 */
[----:B------:R-:W-:Y:S01]  /*51c0*/  LDS.64 R64, [R10+0x2d0] ;  /* 0x0002d0000a407984 */ /* 0x000fe20000000a00 */
[----:B0-----:R-:W-:-:S03]  /*51d0*/  DFMA R52, R28, R52, R20 ;  /* 0x000000341c34722b */ /* 0x001fc60000000014 */
[----:B------:R-:W0:Y:S02]  /*51e0*/  LDS.128 R20, [R4] ;  /* 0x0000000004147984 */ /* 0x000e240000000c00 */
[----:B0-----:R-:W-:Y:S02]  /*51f0*/  DFMA R20, R62, R20, RZ ;  /* 0x000000143e14722b */ /* 0x001fe400000000ff */
[----:B------:R-:W0:Y:S01]  /*5200*/  LDS.64 R62, [R3+0x50] ;  /* 0x00005000033e7984 */ /* 0x000e220000000a00 */
[----:B------:R-:W-:-:S03]  /*5210*/  DFMA R58, R26, R58, R52 ;  /* 0x0000003a1a3a722b */ /* 0x000fc60000000034 */
[----:B------:R-:W-:Y:S02]  /*5220*/  LDS.64 R52, [R3+0xa0] ;  /* 0x0000a00003347984 */ /* 0x000fe40000000a00 */
[----:B0-----:R-:W-:Y:S02]  /*5230*/  DFMA R62, R62, R22, R20 ;  /* 0x000000163e3e722b */ /* 0x001fe40000000014 */
[----:B------:R-:W0:Y:S06]  /*5240*/  LDS.128 R20, [R4+0x10] ;  /* 0x0000100004147984 */ /* 0x000e2c0000000c00 */
[----:B0-----:R-:W-:-:S02]  /*5250*/  DFMA R20, R52, R20, R62 ;  /* 0x000000143414722b */ /* 0x001fc4000000003e */
[----:B------:R-:W0:Y:S04]  /*5260*/  LDS.64 R62, [R3+0xf0] ;  /* 0x0000f000033e7984 */ /* 0x000e280000000a00 */
        /* <DEDUP_REMOVED lines=13> */
[----:B0-----:R-:W-:Y:S01]  /*5340*/  DFMA R52, R52, R20, R62 ;  /* 0x000000143434722b */ /* 0x001fe2000000003e */
[----:B------:R-:W0:Y:S04]  /*5350*/  LDS.64 R20, [R3+0x2d0] ;  /* 0x0002d00003147984 */ /* 0x000e280000000a00 */
[----:B------:R-:W-:Y:S03]  /*5360*/  LDS.64 R62, [R10+0x50] ;  /* 0x000050000a3e7984 */ /* 0x000fe60000000a00 */
[----:B0-----:R-:W-:Y:S01]  /*5370*/  DFMA R52, R20, R22, R52 ;  /* 0x000000161434722b */ /* 0x001fe20000000034 */
[----:B------:R-:W-:Y:S04]  /*5380*/  LDS.64 R20, [R15] ;  /* 0x000000000f147984 */ /* 0x000fe80000000a00 */
[----:B------:R-:W0:Y:S02]  /*5390*/  LDS.64 R22, [R10] ;  /* 0x000000000a167984 */ /* 0x000e240000000a00 */
[----:B0-----:R-:W-:-:S02]  /*53a0*/  DFMA R22, R20, R22, RZ ;  /* 0x000000161416722b */ /* 0x001fc400000000ff */
[----:B------:R-:W0:Y:S06]  /*53b0*/  LDS.64 R20, [R15+0x50] ;  /* 0x000050000f147984 */ /* 0x000e2c0000000a00 */
[----:B0-----:R-:W-:Y:S01]  /*53c0*/  DFMA R62, R20, R62, R22 ;  /* 0x0000003e143e722b */ /* 0x001fe20000000016 */
[----:B------:R-:W-:Y:S04]  /*53d0*/  LDS.64 R20, [R15+0xa0] ;  /* 0x0000a0000f147984 */ /* 0x000fe80000000a00 */
[----:B------:R-:W0:Y:S03]  /*53e0*/  LDS.64 R22, [R10+0xa0] ;  /* 0x0000a0000a167984 */ /* 0x000e260000000a00 */
        /* <DEDUP_REMOVED lines=15> */
[----:B0-----:R-:W-:-:S02]  /*54e0*/  DFMA R62, R20, R62, R22 ;  /* 0x0000003e143e722b */ /* 0x001fc40000000016 */
[----:B------:R-:W-:Y:S04]  /*54f0*/  LDS.64 R22, [R15+0x280] ;  /* 0x000280000f167984 */ /* 0x000fe80000000a00 */
[----:B------:R-:W0:Y:S02]  /*5500*/  LDS.64 R20, [R10+0x280] ;  /* 0x000280000a147984 */ /* 0x000e240000000a00 */
[----:B0-----:R-:W-:Y:S02]  /*5510*/  DFMA R20, R22, R20, R62 ;  /* 0x000000141614722b */ /* 0x001fe4000000003e */
[----:B------:R-:W0:Y:S01]  /*5520*/  LDS.64 R22, [R15+0x2d0] ;  /* 0x0002d0000f167984 */ /* 0x000e220000000a00 */
[----:B------:R-:W-:-:S05]  /*5530*/  IADD3 R63, PT, PT, R14, 0x2bc, RZ ;  /* 0x000002bc0e3f7810 */ /* 0x000fca0007ffe0ff */
[----:B------:R-:W-:Y:S01]  /*5540*/  IMAD.WIDE.U32 R62, R63, 0x8, R18 ;  /* 0x000000083f3e7825 */ /* 0x000fe200078e0012 */
[----:B------:R-:W-:-:S03]  /*5550*/  DFMA R54, R24, R54, R58 ;  /* 0x000000361836722b */ /* 0x000fc6000000003a */
[----:B------:R-:W-:-:S06]  /*5560*/  IMAD.WIDE.U32 R58, R14, 0x8, R18 ;  /* 0x000000080e3a7825 */ /* 0x000fcc00078e0012 */
[----:B------:R-:W2:Y:S01]  /*5570*/  LDG.E.64.CONSTANT R58, desc[UR8][R58.64+0x15e0] ;  /* 0x0015e0083a3a7981 */ /* 0x000ea2000c1e9b00 */
[----:B------:R-:W-:Y:S02]  /*5580*/  DADD R34, R34, R56 ;  /* 0x0000000022227229 */ /* 0x000fe40000000038 */
[----:B------:R-:W-:Y:S01]  /*5590*/  DFMA R54, R16, R50, R54 ;  /* 0x000000321036722b */ /* 0x000fe20000000036 */
[----:B------:R-:W3:Y:S04]  /*55a0*/  LDG.E.64.CONSTANT R56, desc[UR8][R62.64+0x3e80] ;  /* 0x003e80083e387981 */ /* 0x000ee8000c1e9b00 */
[----:B------:R-:W4:Y:S01]  /*55b0*/  LDG.E.64.CONSTANT R50, desc[UR8][R62.64+0x7d00] ;  /* 0x007d00083e327981 */ /* 0x000f22000c1e9b00 */
[----:B0-----:R-:W-:-:S03]  /*55c0*/  DFMA R64, R22, R64, R20 ;  /* 0x000000401640722b */ /* 0x001fc60000000014 */
[----:B------:R-:W5:Y:S04]  /*55d0*/  LDG.E.64.CONSTANT R22, desc[UR8][R62.64+0x1f40] ;  /* 0x001f40083e167981 */ /* 0x000f68000c1e9b00 */
[----:B------:R-:W2:Y:S04]  /*55e0*/  LDG.E.64.CONSTANT R20, desc[UR8][R62.64+0x5dc0] ;  /* 0x005dc0083e147981 */ /* 0x000ea8000c1e9b00 */
[----:B------:R-:W4:Y:S01]  /*55f0*/  LDG.E.64.CONSTANT R62, desc[UR8][R62.64+0x9c40] ;  /* 0x009c40083e3e7981 */ /* 0x000f22000c1e9b00 */
[-C--:B-----5:R-:W-:Y:S02]  /*5600*/  DMUL R66, R22, R64.reuse ;  /* 0x0000004016427228 */ /* 0x0a0fe40000000000 */
[----:B--2---:R-:W-:-:S06]  /*5610*/  DMUL R20, R20, R64 ;  /* 0x0000004014147228 */ /* 0x004fcc0000000000 */
[-C--:B------:R-:W-:Y:S02]  /*5620*/  DFMA R58, R58, R52.reuse, R66 ;  /* 0x000000343a3a722b */ /* 0x080fe40000000042 */
[----:B------:R-:W-:-:S06]  /*5630*/  DFMA R20, R22, R52, R20 ;  /* 0x000000341614722b */ /* 0x000fcc0000000014 */
[-C--:B---3--:R-:W-:Y:S02]  /*5640*/  DFMA R66, R56, R54.reuse, R58 ;  /* 0x000000363842722b */ /* 0x088fe4000000003a */
[----:B----4-:R-:W-:-:S05]  /*5650*/  DFMA R22, R50, R54, R20 ;  /* 0x000000363216722b */ /* 0x010fca0000000014 */
[----:B------:R-:W-:Y:S04]  /*5660*/  STS.64 [R12], R66 ;  /* 0x000000420c007388 */ /* 0x000fe80000000a00 */
[----:B------:R-:W-:Y:S01]  /*5670*/  STS.64 [R13], R22 ;  /* 0x000000160d007388 */ /* 0x000fe20000000a00 */
[----:B------:R-:W-:Y:S06]  /*5680*/  BAR.SYNC.DEFER_BLOCKING 0x0 ;  /* 0x0000000000007b1d */ /* 0x000fec0000010000 */
[----:B------:R-:W-:Y:S04]  /*5690*/  LDS.64 R58, [R11] ;  /* 0x000000000b3a7984 */ /* 0x000fe80000000a00 */
[----:B------:R-:W0:Y:S01]  /*56a0*/  LDS.128 R20, [R8] ;  /* 0x0000000008147984 */ /* 0x000e220000000c00 */
[----:B------:R-:W-:-:S02]  /*56b0*/  DMUL R50, R50, R64 ;  /* 0x0000004032327228 */ /* 0x000fc40000000000 */
[----:B0-----:R-:W-:Y:S01]  /*56c0*/  DFMA R64, R58, R20, RZ ;  /* 0x000000143a40722b */ /* 0x001fe200000000ff */
[----:B------:R-:W-:Y:S04]  /*56d0*/  LDS.64 R58, [R9] ;  /* 0x00000000093a7984 */ /* 0x000fe80000000a00 */
[----:B------:R-:W0:Y:S03]  /*56e0*/  LDS.64 R20, [R7] ;  /* 0x0000000007147984 */ /* 0x000e260000000a00 */
[----:B0-----:R-:W-:Y:S01]  /*56f0*/  DFMA R58, R58, R20, R64 ;  /* 0x000000143a3a722b */ /* 0x001fe20000000040 */
[----:B------:R-:W0:Y:S04]  /*5700*/  LDS.64 R20, [R6+0x8] ;  /* 0x0000080006147984 */ /* 0x000e280000000a00 */
[----:B------:R-:W-:Y:S03]  /*5710*/  LDS.64 R64, [R6+0x10] ;  /* 0x0000100006407984 */ /* 0x000fe60000000a00 */
[----:B0-----:R-:W-:Y:S01]  /*5720*/  DFMA R22, R20, R22, R58 ;  /* 0x000000161416722b */ /* 0x001fe2000000003a */
[----:B------:R-:W-:Y:S04]  /*5730*/  LDS.64 R20, [R9+0x8] ;  /* 0x0000080009147984 */ /* 0x000fe80000000a00 */
[----:B------:R-:W0:Y:S03]  /*5740*/  LDS.64 R58, [R7+0x50] ;  /* 0x00005000073a7984 */ /* 0x000e260000000a00 */
[----:B0-----:R-:W-:-:S02]  /*5750*/  DFMA R58, R20, R58, R22 ;  /* 0x0000003a143a722b */ /* 0x001fc40000000016 */
[----:B------:R-:W0:Y:S06]  /*5760*/  LDS.128 R20, [R8+0x10] ;  /* 0x0000100008147984 */ /* 0x000e2c0000000c00 */
[----:B0-----:R-:W-:Y:S02]  /*5770*/  DFMA R64, R64, R20, R58 ;  /* 0x000000144040722b */ /* 0x001fe4000000003a */
[----:B------:R-:W-:Y:S04]  /*5780*/  LDS.64 R58, [R9+0x10] ;  /* 0x00001000093a7984 */ /* 0x000fe80000000a00 */
[----:B------:R-:W0:Y:S02]  /*5790*/  LDS.64 R20, [R7+0xa0] ;  /* 0x0000a00007147984 */ /* 0x000e240000000a00 */
[----:B0-----:R-:W-:-:S02]  /*57a0*/  DFMA R58, R58, R20, R64 ;  /* 0x000000143a3a722b */ /* 0x001fc40000000040 */
[----:B------:R-:W0:Y:S04]  /*57b0*/  LDS.64 R20, [R6+0x18] ;  /* 0x0000180006147984 */ /* 0x000e280000000a00 */
[----:B------:R-:W-:Y:S02]  /*57c0*/  LDS.64 R64, [R6+0x20] ;  /* 0x0000200006407984 */ /* 0x000fe40000000a00 */
[----:B0-----:R-:W-:Y:S02]  /*57d0*/  DFMA R22, R20, R22, R58 ;  /* 0x000000161416722b */ /* 0x001fe4000000003a */
[----:B------:R-:W-:Y:S04]  /*57e0*/  LDS.64 R20, [R9+0x18] ;  /* 0x0000180009147984 */ /* 0x000fe80000000a00 */
[----:B------:R-:W0:Y:S02]  /*57f0*/  LDS.64 R58, [R7+0xf0] ;  /* 0x0000f000073a7984 */ /* 0x000e240000000a00 */
        /* <DEDUP_REMOVED lines=20> */
[----:B------:R-:W0:Y:S04]  /*5940*/  LDS.64 R20, [R9+0x38] ;  /* 0x0000380009147984 */ /* 0x000e280000000a00 */
[----:B------:R-:W-:Y:S01]  /*5950*/  LDS.64 R58, [R6+0x40] ;  /* 0x00004000063a7984 */ /* 0x000fe20000000a00 */
[----:B------:R-:W-:-:S03]  /*5960*/  DFMA R50, R56, R52, R50 ;  /* 0x000000343832722b */ /* 0x000fc60000000032 */
[----:B------:R-:W-:Y:S04]  /*5970*/  LDS.64 R56, [R9+0x40] ;  /* 0x0000400009387984 */ /* 0x000fe80000000a00 */
[----:B------:R-:W-:Y:S01]  /*5980*/  LDS.64 R52, [R7+0x280] ;  /* 0x0002800007347984 */ /* 0x000fe20000000a00 */
[----:B0-----:R-:W-:-:S03]  /*5990*/  DFMA R64, R20, R64, R22 ;  /* 0x000000401440722b */ /* 0x001fc60000000016 */
[----:B------:R-:W0:Y:S05]  /*59a0*/  LDS.128 R20, [R8+0x40] ;  /* 0x0000400008147984 */ /* 0x000e2a0000000c00 */
[----:B0-----:R-:W-:Y:S01]  /*59b0*/  DFMA R58, R58, R20, R64 ;  /* 0x000000143a3a722b */ /* 0x001fe20000000040 */
[----:B------:R-:W0:Y:S01]  /*59c0*/  LDS.64 R20, [R6+0x48] ;  /* 0x0000480006147984 */ /* 0x000e220000000a00 */
[----:B------:R-:W-:-:S03]  /*59d0*/  DFMA R54, R62, R54, R50 ;  /* 0x000000363e36722b */ /* 0x000fc60000000032 */
[----:B------:R-:W1:Y:S03]  /*59e0*/  LDS.64 R64, [UR7+0x38] ;  /* 0x00003807ff407984 */ /* 0x000e660008000a00 */
[----:B------:R-:W-:Y:S01]  /*59f0*/  DFMA R52, R56, R52, R58 ;  /* 0x000000343834722b */ /* 0x000fe2000000003a */
[----:B------:R-:W2:Y:S04]  /*5a00*/  LDS.64 R62, [UR7+0x88] ;  /* 0x00008807ff3e7984 */ /* 0x000ea80008000a00 */
[----:B------:R-:W3:Y:S04]  /*5a10*/  LDS.64 R50, [UR7+0x1c8] ;  /* 0x0001c807ff327984 */ /* 0x000ee80008000a00 */
[----:B------:R-:W-:Y:S04]  /*5a20*/  LDS.64 R58, [UR7+0xd8] ;  /* 0x0000d807ff3a7984 */ /* 0x000fe80008000a00 */
[----:B------:R-:W-:Y:S01]  /*5a30*/  LDS.64 R56, [UR7+0x128] ;  /* 0x00012807ff387984 */ /* 0x000fe20008000a00 */
[----:B0-----:R-:W-:-:S03]  /*5a40*/  DFMA R22, R20, R22, R52 ;  /* 0x000000161416722b */ /* 0x001fc60000000034 */
[----:B------:R-:W0:Y:S04]  /*5a50*/  LDS.64 R52, [UR7+0x178] ;  /* 0x00017807ff347984 */ /* 0x000e280008000a00 */
[----:B------:R-:W4:Y:S01]  /*5a60*/  LDS.64 R20, [UR7+0x218] ;  /* 0x00021807ff147984 */ /* 0x000f220008000a00 */
[C---:B-1----:R-:W-:Y:S02]  /*5a70*/  DFMA R76, R54.reuse, R64, R76 ;  /* 0x00000040364c722b */ /* 0x042fe4000000004c */
[C---:B--2---:R-:W-:Y:S01]  /*5a80*/  DFMA R74, R54.reuse, R62, R74 ;  /* 0x0000003e364a722b */ /* 0x044fe2000000004a */
[----:B------:R-:W-:Y:S01]  /*5a90*/  LDS.64 R64, [UR7+0x2b8] ;  /* 0x0002b807ff407984 */ /* 0x000fe20008000a00 */
[----:B---3--:R-:W-:-:S03]  /*5aa0*/  DFMA R46, R54, R50, R46 ;  /* 0x00000032362e722b */ /* 0x008fc6000000002e */
[----:B------:R-:W-:Y:S04]  /*5ab0*/  LDS.64 R62, [UR7+0x308] ;  /* 0x00030807ff3e7984 */ /* 0x000fe80008000a00 */
[----:B------:R-:W-:Y:S01]  /*5ac0*/  LDS.64 R50, [R9+0x48] ;  /* 0x0000480009327984 */ /* 0x000fe20000000a00 */
[----:B0-----:R-:W-:-:S03]  /*5ad0*/  DFMA R68, R54, R52, R68 ;  /* 0x000000343644722b */ /* 0x001fc60000000044 */
[----:B------:R-:W-:Y:S01]  /*5ae0*/  LDS.64 R52, [R7+0x2d0] ;  /* 0x0002d00007347984 */ /* 0x000fe20000000a00 */
[----:B----4-:R-:W-:-:S03]  /*5af0*/  DFMA R34, R54, R20, R34 ;  /* 0x000000143622722b */ /* 0x010fc60000000022 */
[----:B------:R-:W0:Y:S01]  /*5b00*/  LDS.64 R20, [UR7+0x268] ;  /* 0x00026807ff147984 */ /* 0x000e220008000a00 */
[----:B------:R-:W-:Y:S06]  /*5b10*/  BAR.SYNC.DEFER_BLOCKING 0x0 ;  /* 0x0000000000007b1d */ /* 0x000fec0000010000 */
[C---:B------:R-:W-:Y:S02]  /*5b20*/  DFMA R72, R54.reuse, R58, R72 ;  /* 0x0000003a3648722b */ /* 0x040fe40000000048 */
[C---:B------:R-:W-:Y:S01]  /*5b30*/  DFMA R70, R54.reuse, R56, R70 ;  /* 0x000000383646722b */ /* 0x040fe20000000046 */
[----:B------:R-:W-:Y:S04]  /*5b40*/  STS.64 [R0], R24 ;  /* 0x0000001800007388 */ /* 0x000fe80000000a00 */
[----:B------:R-:W1:Y:S04]  /*5b50*/  LDS.64 R58, [UR7+0x40] ;  /* 0x00004007ff3a7984 */ /* 0x000e680008000a00 */
[----:B------:R-:W2:Y:S01]  /*5b60*/  LDS.64 R56, [UR7+0x90] ;  /* 0x00009007ff387984 */ /* 0x000ea20008000a00 */
[----:B0-----:R-:W-:-:S03]  /*5b70*/  DFMA R48, R54, R20, R48 ;  /* 0x000000143630722b */ /* 0x001fc60000000030 */
[----:B------:R-:W0:Y:S01]  /*5b80*/  LDS.64 R20, [UR7+0xe0] ;  /* 0x0000e007ff147984 */ /* 0x000e220008000a00 */
[----:B-1----:R-:W-:-:S08]  /*5b90*/  DFMA R58, R44, R58, RZ ;  /* 0x0000003a2c3a722b */ /* 0x002fd000000000ff */
[----:B--2---:R-:W-:Y:S02]  /*5ba0*/  DFMA R56, R42, R56, R58 ;  /* 0x000000382a38722b */ /* 0x004fe4000000003a */
[----:B------:R-:W1:Y:S06]  /*5bb0*/  LDS.64 R58, [UR7+0x130] ;  /* 0x00013007ff3a7984 */ /* 0x000e6c0008000a00 */
[----:B0-----:R-:W-:Y:S02]  /*5bc0*/  DFMA R20, R40, R20, R56 ;  /* 0x000000142814722b */ /* 0x001fe40000000038 */
[----:B------:R-:W0:Y:S06]  /*5bd0*/  LDS.64 R56, [UR7+0x180] ;  /* 0x00018007ff387984 */ /* 0x000e2c0008000a00 */
[----:B-1----:R-:W-:-:S02]  /*5be0*/  DFMA R58, R38, R58, R20 ;  /* 0x0000003a263a722b */ /* 0x002fc40000000014 */
[----:B------:R-:W1:Y:S06]  /*5bf0*/  LDS.64 R20, [UR7+0x1d0] ;  /* 0x0001d007ff147984 */ /* 0x000e6c0008000a00 */
[----:B0-----:R-:W-:Y:S02]  /*5c00*/  DFMA R56, R36, R56, R58 ;  /* 0x000000382438722b */ /* 0x001fe4000000003a */
[----:B------:R-:W0:Y:S06]  /*5c10*/  LDS.64 R58, [UR7+0x220] ;  /* 0x00022007ff3a7984 */ /* 0x000e2c0008000a00 */
[----:B-1----:R-:W-:-:S02]  /*5c20*/  DFMA R20, R30, R20, R56 ;  /* 0x000000141e14722b */ /* 0x002fc40000000038 */
[----:B------:R-:W1:Y:S01]  /*5c30*/  S2R R56, SR_TID.X ;  /* 0x0000000000387919 */ /* 0x000e620000002100 */
[C---:B------:R-:W-:Y:S02]  /*5c40*/  DFMA R60, R54.reuse, R64, R60 ;  /* 0x00000040363c722b */ /* 0x040fe4000000003c */
[----:B------:R-:W-:Y:S02]  /*5c50*/  DFMA R32, R54, R62, R32 ;  /* 0x0000003e3620722b */ /* 0x000fe40000000020 */
[----:B------:R-:W-:Y:S01]  /*5c60*/  DFMA R52, R50, R52, R22 ;  /* 0x000000343234722b */ /* 0x000fe20000000016 */
[----:B------:R-:W-:Y:S04]  /*5c70*/  LDS.64 R54, [UR7+0x2c0] ;  /* 0x0002c007ff367984 */ /* 0x000fe80008000a00 */
[----:B------:R-:W-:Y:S01]  /*5c80*/  LDS.64 R50, [UR7+0x310] ;  /* 0x00031007ff327984 */ /* 0x000fe20008000a00 */
[----:B-1----:R-:W-:-:S03]  /*5c90*/  IMAD R3, R56, -0x48, R11 ;  /* 0xffffffb838037824 */ /* 0x002fc600078e020b */
[----:B------:R-:W-:Y:S01]  /*5ca0*/  LDS.64 R56, [UR7+0x270] ;  /* 0x00027007ff387984 */ /* 0x000fe20008000a00 */
[----:B------:R-:W-:Y:S06]  /*5cb0*/  BAR.SYNC.DEFER_BLOCKING 0x0 ;  /* 0x0000000000007b1d */ /* 0x000fec0000010000 */
[----:B0-----:R-:W-:Y:S01]  /*5cc0*/  DFMA R58, R28, R58, R20 ;  /* 0x0000003a1c3a722b */ /* 0x001fe20000000014 */
[----:B------:R-:W-:Y:S04]  /*5cd0*/  LDS.64 R62, [R3] ;  /* 0x00000000033e7984 */ /* 0x000fe80000000a00 */
[----:B------:R-:W0:Y:S01]  /*5ce0*/  LDS.128 R20, [R4] ;  /* 0x0000000004147984 */ /* 0x000e220000000c00 */
[----:B------:R-:W1:Y:S01]  /*5cf0*/  S2R R15, SR_TID.Y ;  /* 0x00000000000f7919 */ /* 0x000e620000002200 */
[----:B0-----:R-:W-:-:S02]  /*5d00*/  DFMA R20, R62, R20, RZ ;  /* 0x000000143e14722b */ /* 0x001fc400000000ff */
[----:B------:R-:W0:Y:S01]  /*5d10*/  LDS.64 R62, [R3+0x50] ;  /* 0x00005000033e7984 */ /* 0x000e220000000a00 */
[----:B-1----:R-:W-:-:S05]  /*5d20*/  LEA R15, R15, UR7, 0x3 ;  /* 0x000000070f0f7c11 */ /* 0x002fca000f8e18ff */
[----:B0-----:R-:W-:Y:S01]  /*5d30*/  DFMA R62, R62, R22, R20 ;  /* 0x000000163e3e722b */ /* 0x001fe20000000014 */
[----:B------:R-:W-:Y:S04]  /*5d40*/  LDS.64 R22, [R15] ;  /* 0x000000000f167984 */ /* 0x000fe80000000a00 */
[----:B------:R-:W0:Y:S01]  /*5d50*/  LDS.64 R20, [R10] ;  /* 0x000000000a147984 */ /* 0x000e220000000a00 */
[----:B------:R-:W-:Y:S02]  /*5d60*/  DFMA R58, R26, R56, R58 ;  /* 0x000000381a3a722b */ /* 0x000fe4000000003a */
        /* <DEDUP_REMOVED lines=53> */
[----:B------:R-:W3:Y:S04]  /*60c0*/  LDG.E.64.CONSTANT R58, desc[UR8][R56.64+0x1f40] ;  /* 0x001f4008383a7981 */ /* 0x000ee8000c1e9b00 */
[----:B------:R-:W4:Y:S01]  /*60d0*/  LDG.E.64.CONSTANT R64, desc[UR8][R56.64+0x5dc0] ;  /* 0x005dc00838407981 */ /* 0x000f22000c1e9b00 */
[----:B------:R-:W-:-:S03]  /*60e0*/  DADD R48, R48, R52 ;  /* 0x0000000030307229 */ /* 0x000fc60000000034 */
[----:B------:R-:W5:Y:S04]  /*60f0*/  LDG.E.64.CONSTANT R66, desc[UR8][R56.64+0x3e80] ;  /* 0x003e800838427981 */ /* 0x000f68000c1e9b00 */
[----:B------:R-:W5:Y:S01]  /*6100*/  LDG.E.64.CONSTANT R52, desc[UR8][R56.64+0x7d00] ;  /* 0x007d000838347981 */ /* 0x000f62000c1e9b00 */
[----:B------:R-:W-:-:S03]  /*6110*/  DFMA R54, R16, R50, R54 ;  /* 0x000000321036722b */ /* 0x000fc60000000036 */
[----:B------:R-:W5:Y:S01]  /*6120*/  LDG.E.64.CONSTANT R56, desc[UR8][R56.64+0x9c40] ;  /* 0x009c400838387981 */ /* 0x000f62000c1e9b00 */
[----:B---3--:R-:W-:-:S08]  /*6130*/  DMUL R50, R58, R20 ;  /* 0x000000143a327228 */ /* 0x008fd00000000000 */
[----:B--2---:R-:W-:Y:S02]  /*6140*/  DFMA R62, R62, R22, R50 ;  /* 0x000000163e3e722b */ /* 0x004fe40000000032 */
[----:B----4-:R-:W-:-:S08]  /*6150*/  DMUL R50, R64, R20 ;  /* 0x0000001440327228 */ /* 0x010fd00000000000 */
[----:B------:R-:W-:Y:S02]  /*6160*/  DFMA R50, R58, R22, R50 ;  /* 0x000000163a32722b */ /* 0x000fe40000000032 */
[----:B-----5:R-:W-:-:S06]  /*6170*/  DFMA R62, R66, R54, R62 ;  /* 0x00000036423e722b */ /* 0x020fcc000000003e */
[C---:B------:R-:W-:Y:S01]  /*6180*/  DFMA R64, R52.reuse, R54, R50 ;  /* 0x000000363440722b */ /* 0x040fe20000000032 */
[----:B------:R-:W-:Y:S06]  /*6190*/  STS.64 [R12], R62 ;  /* 0x0000003e0c007388 */ /* 0x000fec0000000a00 */
        /* <DEDUP_REMOVED lines=8> */
[----:B------:R-:W-:Y:S04]  /*6220*/  LDS.64 R66, [UR7+0x1d0] ;  /* 0x0001d007ff427984 */ /* 0x000fe80008000a00 */
[----:B------:R-:W-:Y:S01]  /*6230*/  LDS.64 R64, [UR7+0x220] ;  /* 0x00022007ff407984 */ /* 0x000fe20008000a00 */
[----:B0-----:R-:W-:-:S03]  /*6240*/  DFMA R20, R58, R20, RZ ;  /* 0x000000143a14722b */ /* 0x001fc600000000ff */
[----:B------:R-:W0:Y:S05]  /*6250*/  LDS.64 R58, [R6+0x8] ;  /* 0x00000800063a7984 */ /* 0x000e2a0000000a00 */
[----:B-1----:R-:W-:Y:S01]  /*6260*/  DFMA R62, R52, R62, R20 ;  /* 0x0000003e343e722b */ /* 0x002fe20000000014 */
[----:B------:R-:W-:Y:S04]  /*6270*/  LDS.64 R52, [R9+0x8] ;  /* 0x0000080009347984 */ /* 0x000fe80000000a00 */
        /* <DEDUP_REMOVED lines=41> */
[----:B------:R-:W0:Y:S01]  /*6510*/  LDS.64 R20, [R7+0x280] ;  /* 0x0002800007147984 */ /* 0x000e220000000a00 */
[----:B------:R-:W-:-:S03]  /*6520*/  DFMA R50, R56, R54, R50 ;  /* 0x000000363832722b */ /* 0x000fc60000000032 */
[----:B------:R-:W1:Y:S04]  /*6530*/  LDS.64 R56, [UR7+0x90] ;  /* 0x00009007ff387984 */ /* 0x000e680008000a00 */
[----:B------:R-:W2:Y:S01]  /*6540*/  LDS.64 R54, [UR7+0xe0] ;  /* 0x0000e007ff367984 */ /* 0x000ea20008000a00 */
[----:B0-----:R-:W-:-:S03]  /*6550*/  DFMA R20, R52, R20, R62 ;  /* 0x000000143414722b */ /* 0x001fc6000000003e */
[----:B------:R-:W0:Y:S04]  /*6560*/  LDS.64 R62, [UR7+0x40] ;  /* 0x00004007ff3e7984 */ /* 0x000e280008000a00 */
[----:B------:R-:W3:Y:S01]  /*6570*/  LDS.64 R52, [UR7+0x130] ;  /* 0x00013007ff347984 */ /* 0x000ee20008000a00 */
[----:B------:R-:W-:-:S03]  /*6580*/  DFMA R58, R58, R22, R20 ;  /* 0x000000163a3a722b */ /* 0x000fc60000000014 */
[----:B------:R-:W4:Y:S01]  /*6590*/  LDS.64 R20, [UR7+0x2c0] ;  /* 0x0002c007ff147984 */ /* 0x000f220008000a00 */
[C---:B-1----:R-:W-:Y:S02]  /*65a0*/  DFMA R74, R50.reuse, R56, R74 ;  /* 0x00000038324a722b */ /* 0x042fe4000000004a */
[C---:B--2---:R-:W-:Y:S01]  /*65b0*/  DFMA R72, R50.reuse, R54, R72 ;  /* 0x000000363248722b */ /* 0x044fe20000000048 */
[----:B------:R-:W1:Y:S04]  /*65c0*/  LDS.64 R22, [UR7+0x180] ;  /* 0x00018007ff167984 */ /* 0x000e680008000a00 */
[----:B------:R-:W-:Y:S04]  /*65d0*/  LDS.64 R56, [UR7+0x310] ;  /* 0x00031007ff387984 */ /* 0x000fe80008000a00 */
[----:B------:R-:W-:Y:S01]  /*65e0*/  LDS.64 R54, [R9+0x48] ;  /* 0x0000480009367984 */ /* 0x000fe20000000a00 */
[----:B0-----:R-:W-:-:S03]  /*65f0*/  DFMA R76, R50, R62, R76 ;  /* 0x0000003e324c722b */ /* 0x001fc6000000004c */
[----:B------:R-:W-:Y:S01]  /*6600*/  LDS.64 R62, [UR7+0x270] ;  /* 0x00027007ff3e7984 */ /* 0x000fe20008000a00 */
[----:B---3--:R-:W-:-:S03]  /*6610*/  DFMA R70, R50, R52, R70 ;  /* 0x000000343246722b */ /* 0x008fc60000000046 */
[----:B------:R-:W-:Y:S01]  /*6620*/  LDS.64 R52, [R7+0x2d0] ;  /* 0x0002d00007347984 */ /* 0x000fe20000000a00 */
[----:B------:R-:W-:Y:S06]  /*6630*/  BAR.SYNC.DEFER_BLOCKING 0x0 ;  /* 0x0000000000007b1d */ /* 0x000fec0000010000 */
[C---:B----4-:R-:W-:Y:S01]  /*6640*/  DFMA R60, R50.reuse, R20, R60 ;  /* 0x00000014323c722b */ /* 0x050fe2000000003c */
[----:B------:R-:W-:Y:S04]  /*6650*/  STS.64 [R0], R16 ;  /* 0x0000001000007388 */ /* 0x000fe80000000a00 */
[----:B------:R-:W0:Y:S01]  /*6660*/  LDS.64 R20, [UR7+0x48] ;  /* 0x00004807ff147984 */ /* 0x000e220008000a00 */
[----:B-1----:R-:W-:-:S03]  /*6670*/  DFMA R68, R50, R22, R68 ;  /* 0x000000163244722b */ /* 0x002fc60000000044 */
[----:B------:R-:W-:Y:S01]  /*6680*/  LDS.64 R22, [UR7+0xe8] ;  /* 0x0000e807ff167984 */ /* 0x000fe20008000a00 */
[----:B0-----:R-:W-:-:S03]  /*6690*/  DFMA R44, R44, R20, RZ ;  /* 0x000000142c2c722b */ /* 0x001fc600000000ff */
[----:B------:R-:W0:Y:S05]  /*66a0*/  LDS.64 R20, [UR7+0x98] ;  /* 0x00009807ff147984 */ /* 0x000e2a0008000a00 */
[----:B0-----:R-:W-:Y:S01]  /*66b0*/  DFMA R42, R42, R20, R44 ;  /* 0x000000142a2a722b */ /* 0x001fe2000000002c */
[----:B------:R-:W0:Y:S07]  /*66c0*/  LDS.64 R20, [UR7+0x138] ;  /* 0x00013807ff147984 */ /* 0x000e2e0008000a00 */
[----:B------:R-:W-:Y:S01]  /*66d0*/  DFMA R40, R40, R22, R42 ;  /* 0x000000162828722b */ /* 0x000fe2000000002a */
[----:B------:R-:W1:Y:S07]  /*66e0*/  LDS.64 R22, [UR7+0x188] ;  /* 0x00018807ff167984 */ /* 0x000e6e0008000a00 */
[----:B0-----:R-:W-:Y:S01]  /*66f0*/  DFMA R40, R38, R20, R40 ;  /* 0x000000142628722b */ /* 0x001fe20000000028 */
[----:B------:R-:W0:Y:S04]  /*6700*/  LDS.64 R38, [UR7+0x1d8] ;  /* 0x0001d807ff267984 */ /* 0x000e280008000a00 */
[----:B------:R-:W2:Y:S03]  /*6710*/  LDS.64 R20, [UR7+0x228] ;  /* 0x00022807ff147984 */ /* 0x000ea60008000a00 */
[----:B-1----:R-:W-:Y:S01]  /*6720*/  DFMA R22, R36, R22, R40 ;  /* 0x000000162416722b */ /* 0x002fe20000000028 */
[----:B------:R-:W-:Y:S07]  /*6730*/  LDS.64 R36, [UR7+0x318] ;  /* 0x00031807ff247984 */ /* 0x000fee0008000a00 */
[----:B0-----:R-:W-:Y:S01]  /*6740*/  DFMA R30, R30, R38, R22 ;  /* 0x000000261e1e722b */ /* 0x001fe20000000016 */
[----:B------:R-:W-:Y:S07]  /*6750*/  LDS.64 R38, [UR7+0x2c8] ;  /* 0x0002c807ff267984 */ /* 0x000fee0008000a00 */
[----:B--2---:R-:W-:Y:S01]  /*6760*/  DFMA R30, R28, R20, R30 ;  /* 0x000000141c1e722b */ /* 0x004fe2000000001e */
[----:B------:R-:W0:Y:S01]  /*6770*/  LDS.64 R28, [UR7+0x278] ;  /* 0x00027807ff1c7984 */ /* 0x000e220008000a00 */
[----:B------:R-:W-:Y:S06]  /*6780*/  BAR.SYNC.DEFER_BLOCKING 0x0 ;  /* 0x0000000000007b1d */ /* 0x000fec0000010000 */
[----:B------:R-:W-:Y:S04]  /*6790*/  LDS.64 R42, [R3] ;  /* 0x00000000032a7984 */ /* 0x000fe80000000a00 */
[----:B------:R-:W1:Y:S04]  /*67a0*/  LDS.128 R20, [R4] ;  /* 0x0000000004147984 */ /* 0x000e680000000c00 */
[----:B------:R-:W2:Y:S01]  /*67b0*/  LDS.64 R40, [R3+0x50] ;  /* 0x0000500003287984 */ /* 0x000ea20000000a00 */
[----:B0-----:R-:W-:-:S03]  /*67c0*/  DFMA R26, R26, R28, R30 ;  /* 0x0000001c1a1a722b */ /* 0x001fc6000000001e */
[----:B------:R-:W-:Y:S01]  /*67d0*/  LDS.128 R28, [R4+0x10] ;  /* 0x00001000041c7984 */ /* 0x000fe20000000c00 */
[----:B-1----:R-:W-:-:S03]  /*67e0*/  DFMA R42, R42, R20, RZ ;  /* 0x000000142a2a722b */ /* 0x002fc600000000ff */
[----:B------:R-:W0:Y:S05]  /*67f0*/  LDS.64 R20, [R3+0xa0] ;  /* 0x0000a00003147984 */ /* 0x000e2a0000000a00 */
[----:B--2---:R-:W-:Y:S02]  /*6800*/  DFMA R22, R40, R22, R42 ;  /* 0x000000162816722b */ /* 0x004fe4000000002a */
[----:B------:R-:W1:Y:S04]  /*6810*/  LDS.64 R42, [R3+0xf0] ;  /* 0x0000f000032a7984 */ /* 0x000e680000000a00 */
[----:B------:R-:W-:Y:S02]  /*6820*/  LDS.64 R40, [R3+0x140] ;  /* 0x0001400003287984 */ /* 0x000fe40000000a00 */
[----:B0-----:R-:W-:-:S02]  /*6830*/  DFMA R28, R20, R28, R22 ;  /* 0x0000001c141c722b */ /* 0x001fc40000000016 */
[----:B------:R-:W0:Y:S06]  /*6840*/  LDS.128 R20, [R4+0x20] ;  /* 0x0000200004147984 */ /* 0x000e2c0000000c00 */
[----:B-1----:R-:W-:Y:S02]  /*6850*/  DFMA R42, R42, R30, R28 ;  /* 0x0000001e2a2a722b */ /* 0x002fe4000000001c */
[----:B------:R-:W1:Y:S01]  /*6860*/  LDS.64 R28, [R3+0x190] ;  /* 0x00019000031c7984 */ /* 0x000e620000000a00 */
[----:B------:R-:W-:-:S03]  /*6870*/  DFMA R30, R24, R38, R26 ;  /* 0x00000026181e722b */ /* 0x000fc6000000001a */
[----:B------:R-:W-:Y:S04]  /*6880*/  LDS.128 R24, [R4+0x30] ;  /* 0x0000300004187984 */ /* 0x000fe80000000c00 */
[----:B------:R-:W-:Y:S01]  /*6890*/  LDS.64 R38, [R15] ;  /* 0x000000000f267984 */ /* 0x000fe20000000a00 */
[----:B0-----:R-:W-:-:S03]  /*68a0*/  DFMA R40, R40, R20, R42 ;  /* 0x000000142828722b */ /* 0x001fc6000000002a */
[----:B------:R-:W0:Y:S04]  /*68b0*/  LDS.64 R42, [R3+0x1e0] ;  /* 0x0001e000032a7984 */ /* 0x000e280000000a00 */
[----:B------:R-:W2:Y:S01]  /*68c0*/  LDS.64 R20, [R10] ;  /* 0x000000000a147984 */ /* 0x000ea20000000a00 */
[----:B-1----:R-:W-:-:S03]  /*68d0*/  DFMA R40, R28, R22, R40 ;  /* 0x000000161c28722b */ /* 0x002fc60000000028 */
[----:B------:R-:W-:Y:S04]  /*68e0*/  LDS.64 R28, [R15+0x50] ;  /* 0x000050000f1c7984 */ /* 0x000fe80000000a00 */
[----:B------:R-:W1:Y:S01]  /*68f0*/  LDS.64 R22, [R10+0x50] ;  /* 0x000050000a167984 */ /* 0x000e620000000a00 */
[----:B0-----:R-:W-:-:S03]  /*6900*/  DFMA R42, R42, R24, R40 ;  /* 0x000000182a2a722b */ /* 0x001fc60000000028 */
[----:B------:R-:W-:Y:S01]  /*6910*/  LDS.64 R40, [R10+0x1e0] ;  /* 0x0001e0000a287984 */ /* 0x000fe20000000a00 */
[----:B--2---:R-:W-:-:S03]  /*6920*/  DFMA R24, R38, R20, RZ ;  /* 0x000000142618722b */ /* 0x004fc600000000ff */
[----:B------:R-:W-:Y:S04]  /*6930*/  LDS.64 R38, [R15+0xa0] ;  /* 0x0000a0000f267984 */ /* 0x000fe80000000a00 */
[----:B------:R-:W0:Y:S01]  /*6940*/  LDS.64 R20, [R10+0xa0] ;  /* 0x0000a0000a147984 */ /* 0x000e220000000a00 */
[----:B-1----:R-:W-:-:S03]  /*6950*/  DFMA R28, R28, R22, R24 ;  /* 0x000000161c1c722b */ /* 0x002fc60000000018 */
[----:B------:R-:W-:Y:S04]  /*6960*/  LDS.64 R24, [R15+0xf0] ;  /* 0x0000f0000f187984 */ /* 0x000fe80000000a00 */
[----:B------:R-:W1:Y:S01]  /*6970*/  LDS.64 R22, [R10+0xf0] ;  /* 0x0000f0000a167984 */ /* 0x000e620000000a00 */
[----:B0-----:R-:W-:-:S03]  /*6980*/  DFMA R38, R38, R20, R28 ;  /* 0x000000142626722b */ /* 0x001fc6000000001c */
[----:B------:R-:W-:Y:S04]  /*6990*/  LDS.64 R28, [R15+0x140] ;  /* 0x000140000f1c7984 */ /* 0x000fe80000000a00 */
[----:B------:R-:W0:Y:S01]  /*69a0*/  LDS.64 R20, [R10+0x140] ;  /* 0x000140000a147984 */ /* 0x000e220000000a00 */
[----:B-1----:R-:W-:-:S03]  /*69b0*/  DFMA R38, R24, R22, R38 ;  /* 0x000000161826722b */ /* 0x002fc60000000026 */
[----:B------:R-:W-:Y:S04]  /*69c0*/  LDS.64 R24, [R15+0x190] ;  /* 0x000190000f187984 */ /* 0x000fe80000000a00 */
[----:B------:R-:W1:Y:S01]  /*69d0*/  LDS.64 R22, [R10+0x190] ;  /* 0x000190000a167984 */ /* 0x000e620000000a00 */
[----:B0-----:R-:W-:-:S03]  /*69e0*/  DFMA R28, R28, R20, R38 ;  /* 0x000000141c1c722b */ /* 0x001fc60000000026 */
[----:B------:R-:W0:Y:S04]  /*69f0*/  LDS.64 R20, [R15+0x1e0] ;  /* 0x0001e0000f147984 */ /* 0x000e280000000a00 */
[----:B------:R-:W2:Y:S01]  /*6a00*/  LDS.64 R38, [R3+0x230] ;  /* 0x0002300003267984 */ /* 0x000ea20000000a00 */
[----:B-1----:R-:W-:-:S03]  /*6a10*/  DFMA R22, R24, R22, R28 ;  /* 0x000000161816722b */ /* 0x002fc6000000001c */
[----:B------:R-:W-:Y:S04]  /*6a20*/  LDS.64 R28, [R15+0x230] ;  /* 0x000230000f1c7984 */ /* 0x000fe80000000a00 */
[----:B------:R-:W1:Y:S01]  /*6a30*/  LDS.64 R24, [R10+0x230] ;  /* 0x000230000a187984 */ /* 0x000e620000000a00 */
[----:B------:R-:W-:-:S06]  /*6a40*/  IMAD.WIDE.U32 R44, R14, 0x8, R18 ;  /* 0x000000080e2c7825 */ /* 0x000fcc00078e0012 */
[----:B------:R-:W3:Y:S01]  /*6a50*/  LDG.E.64.CONSTANT R44, desc[UR8][R44.64+0x1c20] ;  /* 0x001c20082c2c7981 */ /* 0x000ee2000c1e9b00 */
[----:B0-----:R-:W-:-:S03]  /*6a60*/  DFMA R40, R20, R40, R22 ;  /* 0x000000281428722b */ /* 0x001fc60000000016 */
[----:B------:R-:W-:Y:S04]  /*6a70*/  LDS.64 R22, [R15+0x280] ;  /* 0x000280000f167984 */ /* 0x000fe80000000a00 */
[----:B------:R-:W0:Y:S01]  /*6a80*/  LDS.64 R20, [R10+0x280] ;  /* 0x000280000a147984 */ /* 0x000e220000000a00 */
[----:B--2---:R-:W-:Y:S01]  /*6a90*/  DFMA R38, R38, R26, R42 ;  /* 0x0000001a2626722b */ /* 0x004fe2000000002a */
[----:B------:R-:W-:-:S05]  /*6aa0*/  IADD3 R43, PT, PT, R14, 0x384, RZ ;  /* 0x000003840e2b7810 */ /* 0x000fca0007ffe0ff */
[----:B------:R-:W-:Y:S01]  /*6ab0*/  IMAD.WIDE.U32 R42, R43, 0x8, R18 ;  /* 0x000000082b2a7825 */ /* 0x000fe200078e0012 */
[----:B-1----:R-:W-:Y:S01]  /*6ac0*/  DFMA R24, R28, R24, R40 ;  /* 0x000000181c18722b */ /* 0x002fe20000000028 */
[----:B------:R-:W-:Y:S04]  /*6ad0*/  LDS.64 R28, [R15+0x2d0] ;  /* 0x0002d0000f1c7984 */ /* 0x000fe80000000a00 */
[----:B------:R-:W2:Y:S04]  /*6ae0*/  LDG.E.64.CONSTANT R40, desc[UR8][R42.64+0x1f40] ;  /* 0x001f40082a287981 */ /* 0x000ea8000c1e9b00 */
[----:B------:R-:W4:Y:S04]  /*6af0*/  LDG.E.64.CONSTANT R18, desc[UR8][R42.64+0x5dc0] ;  /* 0x005dc0082a127981 */ /* 0x000f28000c1e9b00 */
[----:B------:R-:W5:Y:S04]  /*6b00*/  LDG.E.64.CONSTANT R26, desc[UR8][R42.64+0x3e80] ;  /* 0x003e80082a1a7981 */ /* 0x000f68000c1e9b00 */
[----:B------:R-:W-:Y:S01]  /*6b10*/  LDS.64 R14, [R3+0x280] ;  /* 0x00028000030e7984 */ /* 0x000fe20000000a00 */
[----:B0-----:R-:W-:-:S03]  /*6b20*/  DFMA R20, R22, R20, R24 ;  /* 0x000000141614722b */ /* 0x001fc60000000018 */
[----:B------:R-:W5:Y:S04]  /*6b30*/  LDG.E.64.CONSTANT R24, desc[UR8][R42.64+0x7d00] ;  /* 0x007d00082a187981 */ /* 0x000f68000c1e9b00 */
[----:B------:R-:W0:Y:S02]  /*6b40*/  LDS.64 R22, [R10+0x2d0] ;  /* 0x0002d0000a167984 */ /* 0x000e240000000a00 */
[----:B0-----:R-:W-:Y:S02]  /*6b50*/  DFMA R28, R28, R22, R20 ;  /* 0x000000161c1c722b */ /* 0x001fe40000000014 */
[----:B------:R-:W0:Y:S04]  /*6b60*/  LDS.128 R20, [R4+0x40] ;  /* 0x0000400004147984 */ /* 0x000e280000000c00 */
[----:B------:R-:W1:Y:S01]  /*6b70*/  LDS.64 R4, [R3+0x2d0] ;  /* 0x0002d00003047984 */ /* 0x000e620000000a00 */
[----:B------:R-:W-:-:S02]  /*6b80*/  DFMA R30, R16, R36, R30 ;  /* 0x00000024101e722b */ /* 0x000fc4000000001e */
[----:B0-----:R-:W-:Y:S01]  /*6b90*/  DFMA R38, R14, R20, R38 ;  /* 0x000000140e26722b */ /* 0x001fe20000000026 */
[----:B------:R0:W5:Y:S07]  /*6ba0*/  LDG.E.64.CONSTANT R20, desc[UR8][R42.64+0x9c40] ;  /* 0x009c40082a147981 */ /* 0x00016e000c1e9b00 */
[----:B-1----:R-:W-:Y:S02]  /*6bb0*/  DFMA R22, R4, R22, R38 ;  /* 0x000000160416722b */ /* 0x002fe40000000026 */
[----:B--2---:R-:W-:-:S02]  /*6bc0*/  DMUL R38, R40, R28 ;  /* 0x0000001c28267228 */ /* 0x004fc40000000000 */
[----:B----4-:R-:W-:-:S06]  /*6bd0*/  DMUL R18, R18, R28 ;  /* 0x0000001c12127228 */ /* 0x010fcc0000000000 */
[-C--:B---3--:R-:W-:Y:S02]  /*6be0*/  DFMA R38, R44, R22.reuse, R38 ;  /* 0x000000162c26722b */ /* 0x088fe40000000026 */
[----:B------:R-:W-:-:S06]  /*6bf0*/  DFMA R18, R40, R22, R18 ;  /* 0x000000162812722b */ /* 0x000fcc0000000012 */
[-C--:B-----5:R-:W-:Y:S02]  /*6c00*/  DFMA R14, R26, R30.reuse, R38 ;  /* 0x0000001e1a0e722b */ /* 0x0a0fe40000000026 */
[----:B------:R-:W-:-:S05]  /*6c10*/  DFMA R40, R24, R30, R18 ;  /* 0x0000001e1828722b */ /* 0x000fca0000000012 */
[----:B------:R-:W-:Y:S04]  /*6c20*/  STS.64 [R12], R14 ;  /* 0x0000000e0c007388 */ /* 0x000fe80000000a00 */
[----:B------:R-:W-:Y:S01]  /*6c30*/  STS.64 [R13], R40 ;  /* 0x000000280d007388 */ /* 0x000fe20000000a00 */
[----:B------:R-:W-:Y:S06]  /*6c40*/  BAR.SYNC.DEFER_BLOCKING 0x0 ;  /* 0x0000000000007b1d */ /* 0x000fec0000010000 */
[----:B------:R-:W-:Y:S04]  /*6c50*/  LDS.64 R10, [R11] ;  /* 0x000000000b0a7984 */ /* 0x000fe80000000a00 */
[----:B------:R-:W1:Y:S04]  /*6c60*/  LDS.128 R16, [R8] ;  /* 0x0000000008107984 */ /* 0x000e680000000c00 */
[----:B0-----:R-:W-:Y:S04]  /*6c70*/  LDS.64 R42, [R9] ;  /* 0x00000000092a7984 */ /* 0x001fe80000000a00 */
[----:B------:R-:W0:Y:S04]  /*6c80*/  LDS.64 R44, [R7] ;  /* 0x00000000072c7984 */ /* 0x000e280000000a00 */
[----:B------:R-:W2:Y:S04]  /*6c90*/  LDS.64 R4, [R6+0x8] ;  /* 0x0000080006047984 */ /* 0x000ea80000000a00 */
[----:B------:R-:W-:Y:S04]  /*6ca0*/  LDS.64 R36, [R9+0x8] ;  /* 0x0000080009247984 */ /* 0x000fe80000000a00 */
[----:B------:R-:W3:Y:S04]  /*6cb0*/  LDS.64 R38, [R7+0x50] ;  /* 0x0000500007267984 */ /* 0x000ee80000000a00 */
[----:B------:R-:W-:Y:S04]  /*6cc0*/  LDS.64 R40, [R6+0x10] ;  /* 0x0000100006287984 */ /* 0x000fe80000000a00 */
[----:B------:R-:W4:Y:S01]  /*6cd0*/  LDS.128 R12, [R8+0x10] ;  /* 0x00001000080c7984 */ /* 0x000f220000000c00 */
[----:B-1----:R-:W-:-:S08]  /*6ce0*/  DFMA R16, R10, R16, RZ ;  /* 0x000000100a10722b */ /* 0x002fd000000000ff */
[----:B0-----:R-:W-:Y:S01]  /*6cf0*/  DFMA R16, R42, R44, R16 ;  /* 0x0000002c2a10722b */ /* 0x001fe20000000010 */
[----:B------:R-:W-:Y:S01]  /*6d00*/  LDS.64 R42, [R6+0x30] ;  /* 0x00003000062a7984 */ /* 0x000fe20000000a00 */
[----:B------:R-:W-:Y:S02]  /*6d10*/  DMUL R24, R24, R28 ;  /* 0x0000001c18187228 */ /* 0x000fe40000000000 */
[----:B------:R-:W-:Y:S01]  /*6d20*/  DFMA R52, R54, R52, R58 ;  /* 0x000000343634722b */ /* 0x000fe2000000003a */
[----:B------:R-:W-:Y:S03]  /*6d30*/  LDS.64 R44, [R7+0x2d0] ;  /* 0x0002d000072c7984 */ /* 0x000fe60000000a00 */
[----:B--2---:R-:W-:Y:S02]  /*6d40*/  DFMA R10, R4, R18, R16 ;  /* 0x00000012040a722b */ /* 0x004fe40000000010 */
[----:B------:R-:W-:Y:S04]  /*6d50*/  LDS.64 R16, [R9+0x10] ;  /* 0x0000100009107984 */ /* 0x000fe80000000a00 */
[----:B------:R-:W0:Y:S04]  /*6d60*/  LDS.64 R18, [R7+0xa0] ;  /* 0x0000a00007127984 */ /* 0x000e280000000a00 */
[----:B------:R-:W1:Y:S01]  /*6d70*/  LDS.64 R4, [R6+0x18] ;  /* 0x0000180006047984 */ /* 0x000e620000000a00 */
[----:B---3--:R-:W-:-:S03]  /*6d80*/  DFMA R10, R36, R38, R10 ;  /* 0x00000026240a722b */ /* 0x008fc6000000000a */
[----:B------:R-:W-:Y:S04]  /*6d90*/  LDS.64 R36, [R7+0xf0] ;  /* 0x0000f00007247984 */ /* 0x000fe80000000a00 */
[----:B------:R-:W-:Y:S01]  /*6da0*/  LDS.64 R38, [R6+0x20] ;  /* 0x0000200006267984 */ /* 0x000fe20000000a00 */
[----:B----4-:R-:W-:-:S03]  /*6db0*/  DFMA R12, R40, R12, R10 ;  /* 0x0000000c280c722b */ /* 0x010fc6000000000a */
[----:B------:R-:W2:Y:S04]  /*6dc0*/  LDS.64 R10, [R9+0x18] ;  /* 0x00001800090a7984 */ /* 0x000ea80000000a00 */
[----:B------:R-:W-:Y:S01]  /*6dd0*/  LDS.64 R28, [UR7+0x188] ;  /* 0x00018807ff1c7984 */ /* 0x000fe20008000a00 */
[----:B0-----:R-:W-:-:S03]  /*6de0*/  DFMA R12, R16, R18, R12 ;  /* 0x00000012100c722b */ /* 0x001fc6000000000c */
[----:B------:R-:W0:Y:S05]  /*6df0*/  LDS.128 R16, [R8+0x20] ;  /* 0x0000200008107984 */ /* 0x000e2a0000000c00 */
[----:B-1----:R-:W-:Y:S02]  /*6e00*/  DFMA R40, R4, R14, R12 ;  /* 0x0000000e0428722b */ /* 0x002fe4000000000c */
[----:B------:R-:W-:Y:S04]  /*6e10*/  LDS.64 R12, [R9+0x20] ;  /* 0x00002000090c7984 */ /* 0x000fe80000000a00 */
[----:B------:R-:W1:Y:S04]  /*6e20*/  LDS.64 R14, [R7+0x140] ;  /* 0x00014000070e7984 */ /* 0x000e680000000a00 */
[----:B------:R-:W3:Y:S01]  /*6e30*/  LDS.64 R4, [R6+0x28] ;  /* 0x0000280006047984 */ /* 0x000ee20000000a00 */
[----:B--2---:R-:W-:-:S03]  /*6e40*/  DFMA R10, R10, R36, R40 ;  /* 0x000000240a0a722b */ /* 0x004fc60000000028 */
[----:B------:R-:W-:Y:S04]  /*6e50*/  LDS.64 R40, [R9+0x30] ;  /* 0x0000300009287984 */ /* 0x000fe80000000a00 */
[----:B------:R-:W-:Y:S01]  /*6e60*/  LDS.64 R36, [R7+0x230] ;  /* 0x0002300007247984 */ /* 0x000fe20000000a00 */
[----:B0-----:R-:W-:-:S03]  /*6e70*/  DFMA R38, R38, R16, R10 ;  /* 0x000000102626722b */ /* 0x001fc6000000000a */
[----:B------:R-:W-:Y:S04]  /*6e80*/  LDS.64 R10, [R9+0x28] ;  /* 0x00002800090a7984 */ /* 0x000fe80000000a00 */
[----:B------:R-:W0:Y:S01]  /*6e90*/  LDS.64 R16, [R7+0x190] ;  /* 0x0001900007107984 */ /* 0x000e220000000a00 */
[----:B-1----:R-:W-:-:S03]  /*6ea0*/  DFMA R38, R12, R14, R38 ;  /* 0x0000000e0c26722b */ /* 0x002fc60000000026 */
[----:B------:R-:W1:Y:S05]  /*6eb0*/  LDS.128 R12, [R8+0x30] ;  /* 0x00003000080c7984 */ /* 0x000e6a0000000c00 */
[----:B---3--:R-:W-:Y:S01]  /*6ec0*/  DFMA R18, R4, R18, R38 ;  /* 0x000000120412722b */ /* 0x008fe20000000026 */
[----:B------:R-:W2:Y:S04]  /*6ed0*/  LDS.64 R4, [R7+0x1e0] ;  /* 0x0001e00007047984 */ /* 0x000ea80000000a00 */
[----:B------:R-:W3:Y:S03]  /*6ee0*/  LDS.64 R38, [R6+0x38] ;  /* 0x0000380006267984 */ /* 0x000ee60000000a00 */
[----:B0-----:R-:W-:Y:S01]  /*6ef0*/  DFMA R16, R10, R16, R18 ;  /* 0x000000100a10722b */ /* 0x001fe20000000012 */
[----:B------:R-:W0:Y:S07]  /*6f00*/  LDS.64 R10, [R9+0x38] ;  /* 0x00003800090a7984 */ /* 0x000e2e0000000a00 */
[----:B-1----:R-:W-:Y:S01]  /*6f10*/  DFMA R42, R42, R12, R16 ;  /* 0x0000000c2a2a722b */ /* 0x002fe20000000010 */
[----:B------:R-:W-:Y:S04]  /*6f20*/  LDS.64 R12, [R6+0x40] ;  /* 0x00004000060c7984 */ /* 0x000fe80000000a00 */
[----:B------:R-:W1:Y:S03]  /*6f30*/  LDS.128 R16, [R8+0x40] ;  /* 0x0000400008107984 */ /* 0x000e660000000c00 */
[----:B--2---:R-:W-:-:S02]  /*6f40*/  DFMA R4, R40, R4, R42 ;  /* 0x000000042804722b */ /* 0x004fc4000000002a */
[----:B------:R-:W-:Y:S01]  /*6f50*/  DFMA R22, R26, R22, R24 ;  /* 0x000000161a16722b */ /* 0x000fe20000000018 */
[----:B------:R-:W-:Y:S04]  /*6f60*/  LDS.64 R42, [UR7+0x48] ;  /* 0x00004807ff2a7984 */ /* 0x000fe80008000a00 */
[----:B------:R-:W-:Y:S01]  /*6f70*/  LDS.64 R24, [R9+0x48] ;  /* 0x0000480009187984 */ /* 0x000fe20000000a00 */
[----:B---3--:R-:W-:-:S03]  /*6f80*/  DFMA R38, R38, R14, R4 ;  /* 0x0000000e2626722b */ /* 0x008fc60000000004 */
[----:B------:R-:W-:Y:S04]  /*6f90*/  LDS.64 R4, [R9+0x40] ;  /* 0x0000400009047984 */ /* 0x000fe80000000a00 */
[----:B------:R-:W2:Y:S04]  /*6fa0*/  LDS.64 R14, [R7+0x280] ;  /* 0x00028000070e7984 */ /* 0x000ea80000000a00 */
[----:B------:R-:W-:Y:S04]  /*6fb0*/  LDS.64 R26, [UR7+0x318] ;  /* 0x00031807ff1a7984 */ /* 0x000fe80008000a00 */
[----:B------:R-:W-:Y:S01]  /*6fc0*/  LDS.64 R40, [UR7+0x98] ;  /* 0x00009807ff287984 */ /* 0x000fe20008000a00 */
[----:B0-----:R-:W-:-:S03]  /*6fd0*/  DFMA R54, R10, R36, R38 ;  /* 0x000000240a36722b */ /* 0x001fc60000000026 */
[----:B------:R-:W-:Y:S04]  /*6fe0*/  LDS.64 R8, [UR7+0x2c8] ;  /* 0x0002c807ff087984 */ /* 0x000fe80008000a00 */
[----:B------:R-:W0:Y:S04]  /*6ff0*/  LDS.64 R10, [R6+0x48] ;  /* 0x00004800060a7984 */ /* 0x000e280000000a00 */
[----:B------:R-:W3:Y:S01]  /*7000*/  LDS.64 R38, [UR7+0xe8] ;  /* 0x0000e807ff267984 */ /* 0x000ee20008000a00 */
[----:B-1----:R-:W-:-:S03]  /*7010*/  DFMA R58, R12, R16, R54 ;  /* 0x000000100c3a722b */ /* 0x002fc60000000036 */
[----:B------:R-:W1:Y:S04]  /*7020*/  LDS.64 R36, [UR7+0x138] ;  /* 0x00013807ff247984 */ /* 0x000e680008000a00 */
[----:B------:R-:W4:Y:S04]  /*7030*/  LDS.64 R54, [UR7+0x1d8] ;  /* 0x0001d807ff367984 */ /* 0x000f280008000a00 */
[----:B------:R-:W5:Y:S04]  /*7040*/  LDS.64 R16, [UR7+0x228] ;  /* 0x00022807ff107984 */ /* 0x000f680008000a00 */
[----:B------:R-:W5:Y:S01]  /*7050*/  LDS.64 R12, [UR7+0x278] ;  /* 0x00027807ff0c7984 */ /* 0x000f620008000a00 */
[----:B--2---:R-:W-:Y:S01]  /*7060*/  DFMA R4, R4, R14, R58 ;  /* 0x0000000e0404722b */ /* 0x004fe2000000003a */
[----:B------:R-:W2:Y:S01]  /*7070*/  LDC.64 R14, c[0x0][0x380] ;  /* 0x0000e000ff0e7b82 */ /* 0x000ea20000000a00 */
[----:B------:R-:W-:-:S02]  /*7080*/  DFMA R20, R20, R30, R22 ;  /* 0x0000001e1414722b */ /* 0x000fc40000000016 */
[C---:B------:R-:W-:Y:S02]  /*7090*/  DFMA R32, R50.reuse, R56, R32 ;  /* 0x000000383220722b */ /* 0x040fe40000000020 */
[----:B------:R-:W-:Y:S02]  /*70a0*/  DFMA R46, R50, R66, R46 ;  /* 0x00000042322e722b */ /* 0x000fe4000000002e */
[----:B0-----:R-:W-:Y:S02]  /*70b0*/  DFMA R4, R10, R18, R4 ;  /* 0x000000120a04722b */ /* 0x001fe40000000004 */
[C---:B------:R-:W-:Y:S02]  /*70c0*/  DFMA R34, R50.reuse, R64, R34 ;  /* 0x000000403222722b */ /* 0x040fe40000000022 */
[----:B------:R-:W-:Y:S02]  /*70d0*/  DFMA R48, R50, R62, R48 ;  /* 0x0000003e3230722b */ /* 0x000fe40000000030 */
[----:B------:R-:W-:-:S02]  /*70e0*/  DADD R52, R60, R52 ;  /* 0x000000003c347229 */ /* 0x000fc40000000034 */
[----:B------:R-:W-:Y:S02]  /*70f0*/  DFMA R26, R20, R26, R32 ;  /* 0x0000001a141a722b */ /* 0x000fe40000000020 */
[----:B------:R-:W-:Y:S02]  /*7100*/  DFMA R4, R24, R44, R4 ;  /* 0x0000002c1804722b */ /* 0x000fe40000000004 */
[C---:B------:R-:W-:Y:S02]  /*7110*/  DFMA R42, R20.reuse, R42, R76 ;  /* 0x0000002a142a722b */ /* 0x040fe4000000004c */
[C---:B------:R-:W-:Y:S02]  /*7120*/  DFMA R40, R20.reuse, R40, R74 ;  /* 0x000000281428722b */ /* 0x040fe4000000004a */
[C---:B---3--:R-:W-:Y:S02]  /*7130*/  DFMA R38, R20.reuse, R38, R72 ;  /* 0x000000261426722b */ /* 0x048fe40000000048 */
[----:B-1----:R-:W-:-:S02]  /*7140*/  DFMA R36, R20, R36, R70 ;  /* 0x000000241424722b */ /* 0x002fc40000000046 */
[C---:B------:R-:W-:Y:S02]  /*7150*/  DFMA R28, R20.reuse, R28, R68 ;  /* 0x0000001c141c722b */ /* 0x040fe40000000044 */
[C---:B----4-:R-:W-:Y:S02]  /*7160*/  DFMA R46, R20.reuse, R54, R46 ;  /* 0x00000036142e722b */ /* 0x050fe4000000002e */
[C---:B-----5:R-:W-:Y:S02]  /*7170*/  DFMA R16, R20.reuse, R16, R34 ;  /* 0x000000101410722b */ /* 0x060fe40000000022 */
[C---:B------:R-:W-:Y:S02]  /*7180*/  DFMA R12, R20.reuse, R12, R48 ;  /* 0x0000000c140c722b */ /* 0x040fe40000000030 */
[----:B------:R-:W-:Y:S02]  /*7190*/  DFMA R8, R20, R8, R52 ;  /* 0x000000081408722b */ /* 0x000fe40000000034 */
[----:B------:R-:W-:Y:S01]  /*71a0*/  DADD R4, R26, R4 ;  /* 0x000000001a047229 */ /* 0x000fe20000000004 */
[----:B--2---:R-:W-:-:S05]  /*71b0*/  IMAD.WIDE.U32 R14, R2, 0x8, R14 ;  /* 0x00000008020e7825 */ /* 0x004fca00078e000e */
[----:B------:R-:W-:Y:S04]  /*71c0*/  STG.E.64 desc[UR8][R14.64], R42 ;  /* 0x0000002a0e007986 */ /* 0x000fe8000c101b08 */
        /* <DEDUP_REMOVED lines=8> */
[----:B------:R-:W-:Y:S01]  /*7250*/  STG.E.64 desc[UR8][R14.64+0x1c20], R4 ;  /* 0x001c20040e007986 */ /* 0x000fe2000c101b08 */
[----:B------:R-:W-:Y:S05]  /*7260*/  EXIT ;  /* 0x000000000000794d */ /* 0x000fea0003800000 */
.L_x_0:
[----:B------:R-:W-:-:S00]  /*7270*/  BRA `(.L_x_0) ;  /* 0xfffffffc00fc7947 */ /* 0x000fc0000383ffff */
[----:B------:R-:W-:-:S00]  /*7280*/  NOP ;  /* 0x0000000000007918 */ /* 0x000fc00000000000 */
[----:B------:R-:W-:-:S00]  /*7290*/  NOP ;  /* 0x0000000000007918 */ /* 0x000fc00000000000 */
[----:B------:R-:W-:-:S00]  /*72a0*/  NOP ;  /* 0x0000000000007918 */ /* 0x000fc00000000000 */
[----:B------:R-:W-:-:S00]  /*72b0*/  NOP ;  /* 0x0000000000007918 */ /* 0x000fc00000000000 */
[----:B------:R-:W-:-:S00]  /*72c0*/  NOP ;  /* 0x0000000000007918 */ /* 0x000fc00000000000 */
[----:B------:R-:W-:-:S00]  /*72d0*/  NOP ;  /* 0x0000000000007918 */ /* 0x000fc00000000000 */
[----:B------:R-:W-:-:S00]  /*72e0*/  NOP ;  /* 0x0000000000007918 */ /* 0x000fc00000000000 */
[----:B------:R-:W-:-:S00]  /*72f0*/  NOP ;  /* 0x0000000000007918 */ /* 0x000fc00000000000 */
.L_x_16:


//--------------------- .text._Z18ax_cuda2_kernel_2dPdS_S_S_S_ --------------------------
	.section	.text._Z18ax_cuda2_kernel_2dPdS_S_S_S_,"ax",@progbits
	.align	128
        .global         _Z18ax_cuda2_kernel_2dPdS_S_S_S_
        .type           _Z18ax_cuda2_kernel_2dPdS_S_S_S_,@function
        .size           _Z18ax_cuda2_kernel_2dPdS_S_S_S_,(.L_x_17 - _Z18ax_cuda2_kernel_2dPdS_S_S_S_)
        .other          _Z18ax_cuda2_kernel_2dPdS_S_S_S_,@"STO_CUDA_ENTRY STV_DEFAULT"
_Z18ax_cuda2_kernel_2dPdS_S_S_S_:
.text._Z18ax_cuda2_kernel_2dPdS_S_S_S_:
[----:B------:R-:W-:Y:S01]  /*0000*/  LDC R1, c[0x0][0x37c] ;  /* 0x0000df00ff017b82 */ /* 0x000fe20000000800 */
[----:B------:R-:W0:Y:S07]  /*0010*/  S2R R3, SR_TID.Y ;  /* 0x0000000000037919 */ /* 0x000e2e0000002200 */
[----:B------:R-:W1:Y:S01]  /*0020*/  LDC.64 R6, c[0x0][0x398] ;  /* 0x0000e600ff067b82 */ /* 0x000e620000000a00 */
[----:B------:R-:W2:Y:S01]  /*0030*/  LDCU.64 UR6, c[0x0][0x358] ;  /* 0x00006b00ff0677ac */ /* 0x000ea20008000a00 */
[----:B------:R-:W0:Y:S01]  /*0040*/  S2R R4, SR_TID.X ;  /* 0x0000000000047919 */ /* 0x000e220000002100 */
[----:B------:R-:W3:Y:S05]  /*0050*/  S2R R2, SR_CTAID.X ;  /* 0x0000000000027919 */ /* 0x000eea0000002500 */
[----:B------:R-:W4:Y:S08]  /*0060*/  LDC.64 R10, c[0x0][0x3a0] ;  /* 0x0000e800ff0a7b82 */ /* 0x000f300000000a00 */
[----:B------:R-:W5:Y:S01]  /*0070*/  LDC.64 R12, c[0x0][0x388] ;  /* 0x0000e200ff0c7b82 */ /* 0x000f620000000a00 */
[----:B0-----:R-:W-:-:S04]  /*0080*/  IMAD R35, R3, 0xa, R4 ;  /* 0x0000000a03237824 */ /* 0x001fc800078e0204 */
[----:B---3--:R-:W-:Y:S02]  /*0090*/  IMAD R0, R2, 0x3e8, R35 ;  /* 0x000003e802007824 */ /* 0x008fe400078e0223 */
[----:B-1----:R-:W-:-:S04]  /*00a0*/  IMAD.WIDE.U32 R6, R35, 0x8, R6 ;  /* 0x0000000823067825 */ /* 0x002fc800078e0006 */
[----:B----4-:R-:W-:Y:S01]  /*00b0*/  IMAD.WIDE.U32 R10, R35, 0x8, R10 ;  /* 0x00000008230a7825 */ /* 0x010fe200078e000a */
[----:B--2---:R0:W2:Y:S03]  /*00c0*/  LDG.E.64 R8, desc[UR6][R6.64] ;  /* 0x0000000606087981 */ /* 0x0040a6000c1e1b00 */
[----:B-----5:R-:W-:Y:S02]  /*00d0*/  IMAD.WIDE.U32 R12, R0, 0x8, R12 ;  /* 0x00000008000c7825 */ /* 0x020fe400078e000c */
[----:B------:R-:W3:Y:S04]  /*00e0*/  LDG.E.64 R10, desc[UR6][R10.64] ;  /* 0x000000060a0a7981 */ /* 0x000ee8000c1e1b00 */
[----:B------:R-:W4:Y:S04]  /*00f0*/  LDG.E.64 R14, desc[UR6][R12.64] ;  /* 0x000000060c0e7981 */ /* 0x000f28000c1e1b00 */
[----:B------:R-:W5:Y:S04]  /*0100*/  LDG.E.64 R16, desc[UR6][R12.64+0x320] ;  /* 0x000320060c107981 */ /* 0x000f68000c1e1b00 */
[----:B------:R-:W5:Y:S04]  /*0110*/  LDG.E.64 R18, desc[UR6][R12.64+0x640] ;  /* 0x000640060c127981 */ /* 0x000f68000c1e1b00 */
[----:B------:R-:W5:Y:S04]  /*0120*/  LDG.E.64 R20, desc[UR6][R12.64+0x960] ;  /* 0x000960060c147981 */ /* 0x000f68000c1e1b00 */
[----:B------:R-:W5:Y:S04]  /*0130*/  LDG.E.64 R22, desc[UR6][R12.64+0xc80] ;  /* 0x000c80060c167981 */ /* 0x000f68000c1e1b00 */
[----:B------:R-:W5:Y:S04]  /*0140*/  LDG.E.64 R24, desc[UR6][R12.64+0xfa0] ;  /* 0x000fa0060c187981 */ /* 0x000f68000c1e1b00 */
[----:B------:R-:W5:Y:S04]  /*0150*/  LDG.E.64 R26, desc[UR6][R12.64+0x12c0] ;  /* 0x0012c0060c1a7981 */ /* 0x000f68000c1e1b00 */
[----:B------:R-:W5:Y:S04]  /*0160*/  LDG.E.64 R28, desc[UR6][R12.64+0x15e0] ;  /* 0x0015e0060c1c7981 */ /* 0x000f68000c1e1b00 */
[----:B------:R-:W5:Y:S04]  /*0170*/  LDG.E.64 R30, desc[UR6][R12.64+0x1900] ;  /* 0x001900060c1e7981 */ /* 0x000f68000c1e1b00 */
[----:B------:R-:W5:Y:S01]  /*0180*/  LDG.E.64 R32, desc[UR6][R12.64+0x1c20] ;  /* 0x001c20060c207981 */ /* 0x000f62000c1e1b00 */
[----:B------:R-:W0:Y:S01]  /*0190*/  S2R R5, SR_CgaCtaId ;  /* 0x0000000000057919 */ /* 0x000e220000008800 */
[----:B------:R-:W-:-:S04]  /*01a0*/  MOV R70, 0x400 ;  /* 0x0000040000467802 */ /* 0x000fc80000000f00 */
[C---:B------:R-:W-:Y:S02]  /*01b0*/  IADD3 R34, PT, PT, R70.reuse, 0x320, RZ ;  /* 0x0000032046227810 */ /* 0x040fe40007ffe0ff */
[----:B------:R-:W-:Y:S02]  /*01c0*/  IADD3 R68, PT, PT, R70, 0x640, RZ ;  /* 0x0000064046447810 */ /* 0x000fe40007ffe0ff */
[C---:B0-----:R-:W-:Y:S02]  /*01d0*/  LEA R6, R5.reuse, R70, 0x18 ;  /* 0x0000004605067211 */ /* 0x041fe400078ec0ff */
[C---:B------:R-:W-:Y:S02]  /*01e0*/  LEA R34, R5.reuse, R34, 0x18 ;  /* 0x0000002205227211 */ /* 0x040fe400078ec0ff */
[----:B------:R-:W-:Y:S01]  /*01f0*/  LEA R68, R5, R68, 0x18 ;  /* 0x0000004405447211 */ /* 0x000fe200078ec0ff */
[C---:B------:R-:W-:Y:S01]  /*0200*/  IMAD R7, R35.reuse, 0x8, R6 ;  /* 0x0000000823077824 */ /* 0x040fe200078e0206 */
[----:B------:R-:W-:-:S03]  /*0210*/  LEA R37, R35, R34, 0x3 ;  /* 0x0000002223257211 */ /* 0x000fc600078e18ff */
[----:B------:R-:W-:Y:S02]  /*0220*/  IMAD R49, R35, 0x8, R68 ;  /* 0x0000000823317824 */ /* 0x000fe400078e0244 */
[----:B------:R-:W-:Y:S01]  /*0230*/  IMAD R71, R3, 0x8, R6 ;  /* 0x0000000803477824 */ /* 0x000fe200078e0206 */
[----:B------:R-:W-:Y:S01]  /*0240*/  SHF.L.U32 R69, R4, 0x3, RZ ;  /* 0x0000000304457819 */ /* 0x000fe200000006ff */
[C---:B------:R-:W-:Y:S01]  /*0250*/  VIADD R72, R70.reuse, 0x2580 ;  /* 0x0000258046487836 */ /* 0x040fe20000000000 */
[C---:B------:R-:W-:Y:S01]  /*0260*/  IADD3 R74, PT, PT, R70.reuse, 0x44c0, RZ ;  /* 0x000044c0464a7810 */ /* 0x040fe20007ffe0ff */
[----:B------:R-:W-:Y:S02]  /*0270*/  VIADD R70, R70, 0x6400 ;  /* 0x0000640046467836 */ /* 0x000fe40000000000 */
[----:B------:R-:W-:Y:S01]  /*0280*/  IMAD R2, R2, 0x1770, R4 ;  /* 0x0000177002027824 */ /* 0x000fe200078e0204 */
[----:B------:R-:W-:Y:S01]  /*0290*/  LEA R75, R5, R74, 0x18 ;  /* 0x0000004a054b7211 */ /* 0x000fe200078ec0ff */
[----:B------:R-:W-:Y:S01]  /*02a0*/  IMAD R88, R3, 0x50, R68 ;  /* 0x0000005003587824 */ /* 0x000fe200078e0244 */
[----:B------:R-:W-:-:S02]  /*02b0*/  LEA R73, R5, R72, 0x18 ;  /* 0x0000004805497211 */ /* 0x000fc400078ec0ff */
[----:B------:R-:W-:Y:S02]  /*02c0*/  LEA R5, R5, R70, 0x18 ;  /* 0x0000004605057211 */ /* 0x000fe400078ec0ff */
[----:B------:R-:W-:Y:S01]  /*02d0*/  IADD3 R88, PT, PT, R88, 0x28, RZ ;  /* 0x0000002858587810 */ /* 0x000fe20007ffe0ff */
[----:B------:R-:W-:Y:S01]  /*02e0*/  UMOV UR4, 0x190 ;  /* 0x0000019000047882 */ /* 0x000fe20000000000 */
[----:B--2---:R0:W-:Y:S04]  /*02f0*/  STS.64 [R7], R8 ;  /* 0x0000000807007388 */ /* 0x0041e80000000a00 */
[----:B---3--:R-:W-:Y:S04]  /*0300*/  STS.64 [R37], R10 ;  /* 0x0000000a25007388 */ /* 0x008fe80000000a00 */
[----:B----4-:R-:W-:Y:S04]  /*0310*/  STS.64 [R49], R14 ;  /* 0x0000000e31007388 */ /* 0x010fe80000000a00 */
[----:B-----5:R-:W-:Y:S04]  /*0320*/  STS.64 [R49+0x320], R16 ;  /* 0x0003201031007388 */ /* 0x020fe80000000a00 */
[----:B------:R-:W-:Y:S04]  /*0330*/  STS.64 [R49+0x640], R18 ;  /* 0x0006401231007388 */ /* 0x000fe80000000a00 */
[----:B------:R-:W-:Y:S04]  /*0340*/  STS.64 [R49+0x960], R20 ;  /* 0x0009601431007388 */ /* 0x000fe80000000a00 */
[----:B------:R-:W-:Y:S04]  /*0350*/  STS.64 [R49+0xc80], R22 ;  /* 0x000c801631007388 */ /* 0x000fe80000000a00 */
[----:B------:R-:W-:Y:S04]  /*0360*/  STS.64 [R49+0xfa0], R24 ;  /* 0x000fa01831007388 */ /* 0x000fe80000000a00 */
[----:B------:R-:W-:Y:S04]  /*0370*/  STS.64 [R49+0x12c0], R26 ;  /* 0x0012c01a31007388 */ /* 0x000fe80000000a00 */
[----:B------:R-:W-:Y:S04]  /*0380*/  STS.64 [R49+0x15e0], R28 ;  /* 0x0015e01c31007388 */ /* 0x000fe80000000a00 */
[----:B------:R-:W-:Y:S04]  /*0390*/  STS.64 [R49+0x1900], R30 ;  /* 0x0019001e31007388 */ /* 0x000fe80000000a00 */
[----:B------:R-:W-:Y:S01]  /*03a0*/  STS.64 [R49+0x1c20], R32 ;  /* 0x001c202031007388 */ /* 0x000fe20000000a00 */
[----:B------:R-:W-:Y:S06]  /*03b0*/  BAR.SYNC.DEFER_BLOCKING 0x0 ;  /* 0x0000000000007b1d */ /* 0x000fec0000010000 */
[----:B------:R-:W1:Y:S04]  /*03c0*/  LDS.64 R8, [R49] ;  /* 0x0000000031087984 */ /* 0x000e680000000a00 */
[----:B------:R-:W2:Y:S04]  /*03d0*/  LDS.64 R10, [R49+0x320] ;  /* 0x00032000310a7984 */ /* 0x000ea80000000a00 */
[----:B------:R-:W3:Y:S04]  /*03e0*/  LDS.64 R12, [R49+0x640] ;  /* 0x00064000310c7984 */ /* 0x000ee80000000a00 */
[----:B------:R-:W4:Y:S04]  /*03f0*/  LDS.64 R14, [R49+0x960] ;  /* 0x00096000310e7984 */ /* 0x000f280000000a00 */
[----:B------:R-:W0:Y:S04]  /*0400*/  LDS.64 R16, [R49+0xc80] ;  /* 0x000c800031107984 */ /* 0x000e280000000a00 */
[----:B------:R-:W0:Y:S04]  /*0410*/  LDS.64 R18, [R49+0xfa0] ;  /* 0x000fa00031127984 */ /* 0x000e280000000a00 */
[----:B------:R-:W0:Y:S04]  /*0420*/  LDS.64 R20, [R49+0x12c0] ;  /* 0x0012c00031147984 */ /* 0x000e280000000a00 */
[----:B------:R-:W0:Y:S04]  /*0430*/  LDS.64 R22, [R49+0x15e0] ;  /* 0x0015e00031167984 */ /* 0x000e280000000a00 */
[----:B------:R-:W0:Y:S04]  /*0440*/  LDS.64 R24, [R49+0x1900] ;  /* 0x0019000031187984 */ /* 0x000e280000000a00 */
[----:B------:R-:W0:Y:S04]  /*0450*/  LDS.64 R26, [R49+0x1c20] ;  /* 0x001c2000311a7984 */ /* 0x000e280000000a00 */
[----:B------:R-:W1:Y:S04]  /*0460*/  LDS.64 R48, [R71] ;  /* 0x0000000047307984 */ /* 0x000e680000000a00 */
[----:B------:R-:W1:Y:S04]  /*0470*/  LDS.64 R50, [R71+0x50] ;  /* 0x0000500047327984 */ /* 0x000e680000000a00 */
[----:B------:R-:W1:Y:S04]  /*0480*/  LDS.64 R52, [R71+0xa0] ;  /* 0x0000a00047347984 */ /* 0x000e680000000a00 */
[----:B------:R-:W1:Y:S04]  /*0490*/  LDS.64 R54, [R71+0xf0] ;  /* 0x0000f00047367984 */ /* 0x000e680000000a00 */
[----:B------:R-:W1:Y:S04]  /*04a0*/  LDS.64 R56, [R71+0x140] ;  /* 0x0001400047387984 */ /* 0x000e680000000a00 */
[----:B------:R-:W1:Y:S04]  /*04b0*/  LDS.64 R58, [R71+0x190] ;  /* 0x00019000473a7984 */ /* 0x000e680000000a00 */
[----:B------:R-:W1:Y:S04]  /*04c0*/  LDS.64 R60, [R71+0x1e0] ;  /* 0x0001e000473c7984 */ /* 0x000e680000000a00 */
[----:B------:R-:W1:Y:S04]  /*04d0*/  LDS.64 R62, [R71+0x230] ;  /* 0x00023000473e7984 */ /* 0x000e680000000a00 */
[----:B------:R-:W1:Y:S04]  /*04e0*/  LDS.64 R64, [R71+0x280] ;  /* 0x0002800047407984 */ /* 0x000e680000000a00 */
[----:B------:R-:W1:Y:S01]  /*04f0*/  LDS.64 R66, [R71+0x2d0] ;  /* 0x0002d00047427984 */ /* 0x000e620000000a00 */
[----:B0-----:R-:W-:Y:S01]  /*0500*/  LEA R7, R4, R6, 0x3 ;  /* 0x0000000604077211 */ /* 0x001fe200078e18ff */
[----:B------:R-:W-:-:S04]  /*0510*/  IMAD R4, R3, 0x50, R69 ;  /* 0x0000005003047824 */ /* 0x000fc800078e0245 */
[----:B------:R-:W0:Y:S04]  /*0520*/  LDS.64 R28, [R7] ;  /* 0x00000000071c7984 */ /* 0x000e280000000a00 */
[----:B------:R-:W0:Y:S04]  /*0530*/  LDS.64 R30, [R7+0x50] ;  /* 0x00005000071e7984 */ /* 0x000e280000000a00 */
[----:B------:R-:W0:Y:S04]  /*0540*/  LDS.64 R32, [R7+0xa0] ;  /* 0x0000a00007207984 */ /* 0x000e280000000a00 */
[----:B------:R-:W0:Y:S04]  /*0550*/  LDS.64 R34, [R7+0xf0] ;  /* 0x0000f00007227984 */ /* 0x000e280000000a00 */
[----:B------:R-:W0:Y:S04]  /*0560*/  LDS.64 R36, [R7+0x140] ;  /* 0x0001400007247984 */ /* 0x000e280000000a00 */
[----:B------:R-:W0:Y:S04]  /*0570*/  LDS.64 R38, [R7+0x190] ;  /* 0x0001900007267984 */ /* 0x000e280000000a00 */
[----:B------:R-:W0:Y:S04]  /*0580*/  LDS.64 R40, [R7+0x1e0] ;  /* 0x0001e00007287984 */ /* 0x000e280000000a00 */
[----:B------:R-:W0:Y:S04]  /*0590*/  LDS.64 R42, [R7+0x230] ;  /* 0x00023000072a7984 */ /* 0x000e280000000a00 */
[----:B------:R-:W0:Y:S04]  /*05a0*/  LDS.64 R44, [R7+0x280] ;  /* 0x00028000072c7984 */ /* 0x000e280000000a00 */
[----:B------:R5:W0:Y:S01]  /*05b0*/  LDS.64 R46, [R7+0x2d0] ;  /* 0x0002d000072e7984 */ /* 0x000a220000000a00 */
[----:B------:R-:W-:-:S02]  /*05c0*/  VIADD R6, R6, 0x190 ;  /* 0x0000019006067836 */ /* 0x000fc40000000000 */
[----:B-----5:R-:W-:Y:S01]  /*05d0*/  IMAD R7, R3, 0xa, R2 ;  /* 0x0000000a03077824 */ /* 0x020fe200078e0202 */
[C---:B------:R-:W-:Y:S01]  /*05e0*/  IADD3 R2, PT, PT, R4.reuse, R73, RZ ;  /* 0x0000004904027210 */ /* 0x040fe20007ffe0ff */
[C---:B------:R-:W-:Y:S01]  /*05f0*/  IMAD.IADD R3, R4.reuse, 0x1, R75 ;  /* 0x0000000104037824 */ /* 0x040fe200078e024b */
[----:B------:R-:W-:Y:S02]  /*0600*/  IADD3 R4, PT, PT, R4, R5, RZ ;  /* 0x0000000504047210 */ /* 0x000fe40007ffe0ff */
[----:B-1234-:R-:W-:-:S07]  /*0610*/  IADD3 R5, PT, PT, R69, 0x190, R68 ;  /* 0x0000019045057810 */ /* 0x01efce0007ffe044 */
.L_x_1:
[----:B------:R-:W1:Y:S01]  /*0620*/  LDS.64 R80, [R5+-0x190] ;  /* 0xfffe700005507984 */ /* 0x000e620000000a00 */
[----:B------:R-:W2:Y:S03]  /*0630*/  LDC.64 R90, c[0x0][0x390] ;  /* 0x0000e400ff5a7b82 */ /* 0x000ea60000000a00 */
[----:B------:R-:W3:Y:S04]  /*0640*/  LDS.64 R68, [R5+-0x140] ;  /* 0xfffec00005447984 */ /* 0x000ee80000000a00 */
[----:B------:R-:W4:Y:S04]  /*0650*/  LDS.64 R70, [R6+-0x190] ;  /* 0xfffe700006467984 */ /* 0x000f280000000a00 */
[----:B------:R-:W0:Y:S04]  /*0660*/  LDS.64 R84, [R88+-0x28] ;  /* 0xffffd80058547984 */ /* 0x000e280000000a00 */
[----:B------:R-:W5:Y:S04]  /*0670*/  LDS.64 R74, [R6+-0x140] ;  /* 0xfffec000064a7984 */ /* 0x000f680000000a00 */
[----:B------:R-:W5:Y:S04]  /*0680*/  LDS.64 R86, [R5+-0xf0] ;  /* 0xffff100005567984 */ /* 0x000f680000000a00 */
[----:B------:R-:W5:Y:S01]  /*0690*/  LDS.64 R72, [R88+-0x20] ;  /* 0xffffe00058487984 */ /* 0x000f620000000a00 */
[----:B--2---:R-:W-:-:S03]  /*06a0*/  IMAD.WIDE.U32 R90, R7, 0x8, R90 ;  /* 0x00000008075a7825 */ /* 0x004fc600078e005a */
[----:B------:R-:W2:Y:S04]  /*06b0*/  LDS.64 R78, [R88+-0x18] ;  /* 0xffffe800584e7984 */ /* 0x000ea80000000a00 */
[----:B------:R-:W2:Y:S04]  /*06c0*/  LDS.64 R82, [R6+-0xf0] ;  /* 0xffff100006527984 */ /* 0x000ea80000000a00 */
[----:B------:R-:W2:Y:S01]  /*06d0*/  LDS.64 R76, [R88+-0x10] ;  /* 0xfffff000584c7984 */ /* 0x000ea20000000a00 */
[----:B-1----:R-:W-:-:S08]  /*06e0*/  DFMA R80, R48, R80, RZ ;  /* 0x000000503050722b */ /* 0x002fd000000000ff */
[----:B---3--:R-:W-:Y:S02]  /*06f0*/  DFMA R68, R50, R68, R80 ;  /* 0x000000443244722b */ /* 0x008fe40000000050 */
[----:B----4-:R-:W-:Y:S01]  /*0700*/  DFMA R70, R8, R70, RZ ;  /* 0x000000460846722b */ /* 0x010fe200000000ff */
[----:B------:R-:W-:Y:S01]  /*0710*/  LDS.64 R80, [R88] ;  /* 0x0000000058507984 */ /* 0x000fe20000000a00 */
[----:B0-----:R-:W-:-:S06]  /*0720*/  DFMA R84, R28, R84, RZ ;  /* 0x000000541c54722b */ /* 0x001fcc00000000ff */
[----:B-----5:R-:W-:Y:S02]  /*0730*/  DFMA R70, R10, R74, R70 ;  /* 0x0000004a0a46722b */ /* 0x020fe40000000046 */
[----:B------:R-:W-:Y:S01]  /*0740*/  DFMA R86, R52, R86, R68 ;  /* 0x000000563456722b */ /* 0x000fe20000000044 */
[----:B------:R-:W0:Y:S01]  /*0750*/  LDS.64 R74, [R5+-0xa0] ;  /* 0xffff6000054a7984 */ /* 0x000e220000000a00 */
[----:B------:R-:W-:-:S03]  /*0760*/  DFMA R72, R30, R72, R84 ;  /* 0x000000481e48722b */ /* 0x000fc60000000054 */
[----:B------:R-:W1:Y:S04]  /*0770*/  LDS.64 R68, [R88+-0x8] ;  /* 0xfffff80058447984 */ /* 0x000e680000000a00 */
[----:B------:R-:W-:Y:S01]  /*0780*/  LDS.64 R84, [R6+-0x50] ;  /* 0xffffb00006547984 */ /* 0x000fe20000000a00 */
[----:B--2---:R-:W-:Y:S02]  /*0790*/  DFMA R78, R32, R78, R72 ;  /* 0x0000004e204e722b */ /* 0x004fe40000000048 */
[----:B------:R-:W-:Y:S01]  /*07a0*/  DFMA R82, R12, R82, R70 ;  /* 0x000000520c52722b */ /* 0x000fe20000000046 */
[----:B------:R-:W2:Y:S04]  /*07b0*/  LDS.64 R72, [R6+-0xa0] ;  /* 0xffff600006487984 */ /* 0x000ea80000000a00 */
[----:B------:R-:W3:Y:S01]  /*07c0*/  LDS.64 R70, [R5+-0x50] ;  /* 0xffffb00005467984 */ /* 0x000ee20000000a00 */
[----:B------:R-:W-:-:S03]  /*07d0*/  DFMA R76, R34, R76, R78 ;  /* 0x0000004c224c722b */ /* 0x000fc6000000004e */
[----:B------:R-:W4:Y:S01]  /*07e0*/  LDS.64 R78, [R5] ;  /* 0x00000000054e7984 */ /* 0x000f220000000a00 */
[----:B0-----:R-:W-:-:S03]  /*07f0*/  DFMA R74, R54, R74, R86 ;  /* 0x0000004a364a722b */ /* 0x001fc60000000056 */
[----:B------:R-:W5:Y:S01]  /*0800*/  LDG.E.64 R86, desc[UR6][R90.64+0x1f40] ;  /* 0x001f40065a567981 */ /* 0x000f62000c1e1b00 */
[----:B-1----:R-:W-:-:S03]  /*0810*/  DFMA R68, R36, R68, R76 ;  /* 0x000000442444722b */ /* 0x002fc6000000004c */
[----:B------:R-:W0:Y:S05]  /*0820*/  LDS.64 R76, [R6] ;  /* 0x00000000064c7984 */ /* 0x000e2a0000000a00 */
[----:B------:R-:W-:Y:S02]  /*0830*/  DFMA R80, R38, R80, R68 ;  /* 0x000000502650722b */ /* 0x000fe40000000044 */
[----:B------:R-:W1:Y:S01]  /*0840*/  LDS.64 R68, [R5+0x50] ;  /* 0x0000500005447984 */ /* 0x000e620000000a00 */
[----:B--2---:R-:W-:Y:S02]  /*0850*/  DFMA R72, R14, R72, R82 ;  /* 0x000000480e48722b */ /* 0x004fe40000000052 */
[----:B---3--:R-:W-:Y:S01]  /*0860*/  DFMA R70, R56, R70, R74 ;  /* 0x000000463846722b */ /* 0x008fe2000000004a */
[----:B------:R-:W-:Y:S04]  /*0870*/  LDS.64 R82, [R88+0x10] ;  /* 0x0000100058527984 */ /* 0x000fe80000000a00 */
[----:B------:R-:W2:Y:S01]  /*0880*/  LDS.64 R74, [R88+0x8] ;  /* 0x00000800584a7984 */ /* 0x000ea20000000a00 */
[----:B------:R-:W-:-:S02]  /*0890*/  DFMA R84, R16, R84, R72 ;  /* 0x000000541054722b */ /* 0x000fc40000000048 */
[----:B----4-:R-:W-:Y:S01]  /*08a0*/  DFMA R78, R58, R78, R70 ;  /* 0x0000004e3a4e722b */ /* 0x010fe20000000046 */
[----:B------:R-:W-:Y:S04]  /*08b0*/  LDS.64 R72, [R6+0x50] ;  /* 0x0000500006487984 */ /* 0x000fe80000000a00 */
[----:B------:R-:W3:Y:S01]  /*08c0*/  LDS.64 R70, [R5+0xa0] ;  /* 0x0000a00005467984 */ /* 0x000ee20000000a00 */
[----:B0-----:R-:W-:-:S03]  /*08d0*/  DFMA R76, R18, R76, R84 ;  /* 0x0000004c124c722b */ /* 0x001fc60000000054 */
[----:B------:R-:W4:Y:S01]  /*08e0*/  LDG.E.64 R84, desc[UR6][R90.64] ;  /* 0x000000065a547981 */ /* 0x000f22000c1e1b00 */
[----:B-1----:R-:W-:-:S03]  /*08f0*/  DFMA R68, R60, R68, R78 ;  /* 0x000000443c44722b */ /* 0x002fc6000000004e */
[----:B------:R-:W4:Y:S01]  /*0900*/  LDG.E.64 R78, desc[UR6][R90.64+0x3e80] ;  /* 0x003e80065a4e7981 */ /* 0x000f22000c1e1b00 */
[----:B--2---:R-:W-:-:S03]  /*0910*/  DFMA R74, R40, R74, R80 ;  /* 0x0000004a284a722b */ /* 0x004fc60000000050 */
[----:B------:R-:W2:Y:S01]  /*0920*/  LDG.E.64 R80, desc[UR6][R90.64+0x9c40] ;  /* 0x009c40065a507981 */ /* 0x000ea2000c1e1b00 */
[----:B---3--:R-:W-:-:S03]  /*0930*/  DFMA R70, R62, R70, R68 ;  /* 0x000000463e46722b */ /* 0x008fc60000000044 */
[----:B------:R-:W3:Y:S01]  /*0940*/  LDG.E.64 R68, desc[UR6][R90.64+0x5dc0] ;  /* 0x005dc0065a447981 */ /* 0x000ee2000c1e1b00 */
[----:B------:R-:W-:Y:S02]  /*0950*/  DFMA R72, R20, R72, R76 ;  /* 0x000000481448722b */ /* 0x000fe4000000004c */
[----:B------:R-:W-:Y:S01]  /*0960*/  DFMA R82, R42, R82, R74 ;  /* 0x000000522a52722b */ /* 0x000fe2000000004a */
[----:B------:R-:W0:Y:S04]  /*0970*/  LDS.64 R76, [R6+0xa0] ;  /* 0x0000a000064c7984 */ /* 0x000e280000000a00 */
[----:B------:R-:W2:Y:S01]  /*0980*/  LDG.E.64 R74, desc[UR6][R90.64+0x7d00] ;  /* 0x007d00065a4a7981 */ /* 0x000ea2000c1e1b00 */
[----:B0-----:R-:W-:-:S03]  /*0990*/  DFMA R76, R22, R76, R72 ;  /* 0x0000004c164c722b */ /* 0x001fc60000000048 */
[----:B------:R-:W0:Y:S02]  /*09a0*/  LDS.64 R72, [R88+0x18] ;  /* 0x0000180058487984 */ /* 0x000e240000000a00 */
[----:B0-----:R-:W-:Y:S02]  /*09b0*/  DFMA R72, R44, R72, R82 ;  /* 0x000000482c48722b */ /* 0x001fe40000000052 */
[----:B------:R-:W0:Y:S02]  /*09c0*/  LDS.64 R82, [R5+0xf0] ;  /* 0x0000f00005527984 */ /* 0x000e240000000a00 */
[----:B0-----:R-:W-:Y:S02]  /*09d0*/  DFMA R82, R64, R82, R70 ;  /* 0x000000524052722b */ /* 0x001fe40000000046 */
[----:B------:R-:W0:Y:S02]  /*09e0*/  LDS.64 R70, [R6+0xf0] ;  /* 0x0000f00006467984 */ /* 0x000e240000000a00 */
[----:B0-----:R-:W-:-:S02]  /*09f0*/  DFMA R70, R24, R70, R76 ;  /* 0x000000461846722b */ /* 0x001fc4000000004c */
[----:B------:R-:W0:Y:S02]  /*0a00*/  LDS.64 R76, [R88+0x20] ;  /* 0x00002000584c7984 */ /* 0x000e240000000a00 */
[----:B0-----:R-:W-:Y:S02]  /*0a10*/  DFMA R76, R46, R76, R72 ;  /* 0x0000004c2e4c722b */ /* 0x001fe40000000048 */
[----:B------:R-:W0:Y:S02]  /*0a20*/  LDS.64 R72, [R5+0x140] ;  /* 0x0001400005487984 */ /* 0x000e240000000a00 */
[----:B0-----:R-:W-:Y:S02]  /*0a30*/  DFMA R72, R66, R72, R82 ;  /* 0x000000484248722b */ /* 0x001fe40000000052 */
[----:B------:R-:W0:Y:S06]  /*0a40*/  LDS.64 R82, [R6+0x140] ;  /* 0x0001400006527984 */ /* 0x000e2c0000000a00 */
[----:B-----5:R-:W-:Y:S01]  /*0a50*/  DMUL R86, R72, R86 ;  /* 0x0000005648567228 */ /* 0x020fe20000000000 */
[----:B------:R-:W-:-:S07]  /*0a60*/  UIADD3 UR4, UPT, UPT, UR4, 0x8, URZ ;  /* 0x0000000804047890 */ /* 0x000fce000fffe0ff */
[C---:B----4-:R-:W-:Y:S02]  /*0a70*/  DFMA R84, R76.reuse, R84, R86 ;  /* 0x000000544c54722b */ /* 0x050fe40000000056 */
[----:B------:R-:W-:Y:S02]  /*0a80*/  DMUL R76, R76, R78 ;  /* 0x0000004e4c4c7228 */ /* 0x000fe40000000000 */
[----:B0-----:R-:W-:-:S06]  /*0a90*/  DFMA R70, R26, R82, R70 ;  /* 0x000000521a46722b */ /* 0x001fcc0000000046 */
[--C-:B---3--:R-:W-:Y:S02]  /*0aa0*/  DFMA R68, R72, R68, R76.reuse ;  /* 0x000000444844722b */ /* 0x108fe4000000004c */
[C---:B--2---:R-:W-:Y:S01]  /*0ab0*/  DFMA R80, R70.reuse, R80, R76 ;  /* 0x000000504650722b */ /* 0x044fe2000000004c */
[----:B------:R-:W-:Y:S01]  /*0ac0*/  UISETP.NE.AND UP0, UPT, UR4, 0x1e0, UPT ;  /* 0x000001e00400788c */ /* 0x000fe2000bf05270 */
[----:B------:R-:W-:-:S04]  /*0ad0*/  DFMA R84, R70, R78, R84 ;  /* 0x0000004e4654722b */ /* 0x000fc80000000054 */
[-C--:B------:R-:W-:Y:S02]  /*0ae0*/  DFMA R68, R70, R74.reuse, R68 ;  /* 0x0000004a4644722b */ /* 0x080fe40000000044 */
[----:B------:R-:W-:Y:S01]  /*0af0*/  DFMA R80, R72, R74, R80 ;  /* 0x0000004a4850722b */ /* 0x000fe20000000050 */
[----:B------:R0:W-:Y:S01]  /*0b00*/  STS.64 [R2], R84 ;  /* 0x0000005402007388 */ /* 0x0001e20000000a00 */
[----:B------:R-:W-:Y:S01]  /*0b10*/  VIADD R88, R88, 0x320 ;  /* 0x0000032058587836 */ /* 0x000fe20000000000 */
[----:B------:R-:W-:Y:S02]  /*0b20*/  IADD3 R5, PT, PT, R5, 0x320, RZ ;  /* 0x0000032005057810 */ /* 0x000fe40007ffe0ff */
[----:B------:R1:W-:Y:S01]  /*0b30*/  STS.64 [R3], R68 ;  /* 0x0000004403007388 */ /* 0x0003e20000000a00 */
[----:B------:R-:W-:Y:S01]  /*0b40*/  VIADD R6, R6, 0x8 ;  /* 0x0000000806067836 */ /* 0x000fe20000000000 */
[----:B------:R-:W-:Y:S02]  /*0b50*/  IADD3 R7, PT, PT, R7, 0x64, RZ ;  /* 0x0000006407077810 */ /* 0x000fe40007ffe0ff */
[----:B------:R2:W-:Y:S01]  /*0b60*/  STS.64 [R4], R80 ;  /* 0x0000005004007388 */ /* 0x0005e20000000a00 */
[----:B0-----:R-:W-:Y:S01]  /*0b70*/  VIADD R2, R2, 0x320 ;  /* 0x0000032002027836 */ /* 0x001fe20000000000 */
[----:B-1----:R-:W-:Y:S01]  /*0b80*/  IADD3 R3, PT, PT, R3, 0x320, RZ ;  /* 0x0000032003037810 */ /* 0x002fe20007ffe0ff */
[----:B--2---:R-:W-:Y:S01]  /*0b90*/  VIADD R4, R4, 0x320 ;  /* 0x0000032004047836 */ /* 0x004fe20000000000 */
[----:B------:R-:W-:Y:S06]  /*0ba0*/  BRA.U UP0, `(.L_x_1) ;  /* 0xfffffff9009c7547 */ /* 0x000fec000b83ffff */
[----:B------:R-:W0:Y:S01]  /*0bb0*/  S2R R67, SR_CgaCtaId ;  /* 0x0000000000437919 */ /* 0x000e220000008800 */
[----:B------:R-:W-:Y:S01]  /*0bc0*/  MOV R66, 0x400 ;  /* 0x0000040000427802 */ /* 0x000fe20000000f00 */
[----:B------:R-:W-:Y:S01]  /*0bd0*/  UMOV UR4, 0x190 ;  /* 0x0000019000047882 */ /* 0x000fe20000000000 */
[----:B------:R-:W1:Y:S02]  /*0be0*/  S2R R64, SR_TID.X ;  /* 0x0000000000407919 */ /* 0x000e640000002100 */
[C---:B------:R-:W-:Y:S01]  /*0bf0*/  IADD3 R2, PT, PT, R66.reuse, 0x320, RZ ;  /* 0x0000032042027810 */ /* 0x040fe20007ffe0ff */
[----:B------:R-:W-:Y:S01]  /*0c00*/  VIADD R4, R66, 0x6400 ;  /* 0x0000640042047836 */ /* 0x000fe20000000000 */
[----:B------:R-:W2:Y:S01]  /*0c10*/  S2R R63, SR_TID.Y ;  /* 0x00000000003f7919 */ /* 0x000ea20000002200 */
[----:B------:R-:W-:Y:S01]  /*0c20*/  BAR.SYNC.DEFER_BLOCKING 0x0 ;  /* 0x0000000000007b1d */ /* 0x000fe20000010000 */
[C---:B0-----:R-:W-:Y:S02]  /*0c30*/  LEA R68, R67.reuse, R2, 0x18 ;  /* 0x0000000243447211 */ /* 0x041fe400078ec0ff */
[----:B------:R-:W-:-:S02]  /*0c40*/  LEA R4, R67, R4, 0x18 ;  /* 0x0000000443047211 */ /* 0x000fc400078ec0ff */
[----:B-1----:R-:W-:Y:S01]  /*0c50*/  LEA R42, R64, R68, 0x3 ;  /* 0x00000044402a7211 */ /* 0x002fe200078e18ff */
[----:B--2---:R-:W-:-:S04]  /*0c60*/  IMAD R65, R63, 0xa, R64 ;  /* 0x0000000a3f417824 */ /* 0x004fc800078e0240 */
[----:B------:R-:W0:Y:S01]  /*0c70*/  LDS.64 R2, [R42] ;  /* 0x000000002a027984 */ /* 0x000e220000000a00 */
[----:B------:R-:W-:Y:S01]  /*0c80*/  LEA R62, R63, R68, 0x3 ;  /* 0x000000443f3e7211 */ /* 0x000fe200078e18ff */
[----:B------:R-:W-:Y:S02]  /*0c90*/  IMAD R65, R65, 0x8, R4 ;  /* 0x0000000841417824 */ /* 0x000fe400078e0204 */
[----:B------:R-:W1:Y:S04]  /*0ca0*/  LDS.64 R6, [R42+0xa0] ;  /* 0x0000a0002a067984 */ /* 0x000e680000000a00 */
        /* <DEDUP_REMOVED lines=27> */
[----:B------:R5:W0:Y:S02]  /*0e60*/  LDS.64 R40, [R62+0x2d0] ;  /* 0x0002d0003e287984 */ /* 0x000a240000000a00 */
[C---:B-----5:R-:W-:Y:S01]  /*0e70*/  VIADD R62, R66.reuse, 0x2580 ;  /* 0x00002580423e7836 */ /* 0x060fe20000000000 */
[----:B------:R-:W-:-:S04]  /*0e80*/  IADD3 R66, PT, PT, R66, 0x44c0, RZ ;  /* 0x000044c042427810 */ /* 0x000fc80007ffe0ff */
[C---:B------:R-:W-:Y:S02]  /*0e90*/  LEA R62, R67.reuse, R62, 0x18 ;  /* 0x0000003e433e7211 */ /* 0x040fe400078ec0ff */
[----:B------:R-:W-:-:S03]  /*0ea0*/  LEA R67, R67, R66, 0x18 ;  /* 0x0000004243437211 */ /* 0x000fc600078ec0ff */
[----:B------:R-:W-:Y:S01]  /*0eb0*/  IMAD R66, R63, 0x50, R62 ;  /* 0x000000503f427824 */ /* 0x000fe200078e023e */
[----:B------:R-:W-:Y:S01]  /*0ec0*/  MOV R62, R0 ;  /* 0x00000000003e7202 */ /* 0x000fe20000000f00 */
[----:B------:R-:W-:Y:S02]  /*0ed0*/  IMAD R64, R64, 0x8, R67 ;  /* 0x0000000840407824 */ /* 0x000fe400078e0243 */
[----:B------:R-:W-:-:S03]  /*0ee0*/  VIADD R63, R68, 0x190 ;  /* 0x00000190443f7836 */ /* 0x000fc60000000000 */
[----:B------:R-:W-:Y:S01]  /*0ef0*/  IADD3 R0, PT, PT, R64, 0x190, RZ ;  /* 0x0000019040007810 */ /* 0x000fe20007ffe0ff */
[----:B-1234-:R-:W-:-:S07]  /*0f00*/  VIADD R64, R66, 0x28 ;  /* 0x0000002842407836 */ /* 0x01efce0000000000 */
.L_x_2:
[----:B-1----:R-:W0:Y:S01]  /*0f10*/  LDS.64 R66, [R64+-0x28] ;  /* 0xffffd80040427984 */ /* 0x002e220000000a00 */
[----:B------:R-:W-:-:S03]  /*0f20*/  UIADD3 UR4, UPT, UPT, UR4, 0x8, URZ ;  /* 0x0000000804047890 */ /* 0x000fc6000fffe0ff */
[----:B------:R-:W1:Y:S01]  /*0f30*/  LDS.64 R72, [R0+-0x190] ;  /* 0xfffe700000487984 */ /* 0x000e620000000a00 */
[----:B------:R-:W-:-:S03]  /*0f40*/  UISETP.NE.AND UP0, UPT, UR4, 0x1e0, UPT ;  /* 0x000001e00400788c */ /* 0x000fc6000bf05270 */
[----:B------:R-:W2:Y:S04]  /*0f50*/  LDS.64 R74, [R63+-0x190] ;  /* 0xfffe70003f4a7984 */ /* 0x000ea80000000a00 */
[----:B------:R-:W3:Y:S04]  /*0f60*/  LDS.64 R76, [R64+-0x20] ;  /* 0xffffe000404c7984 */ /* 0x000ee80000000a00 */
[----:B------:R-:W4:Y:S01]  /*0f70*/  LDS.64 R68, [R0+-0x140] ;  /* 0xfffec00000447984 */ /* 0x000f220000000a00 */
[----:B0-----:R-:W-:-:S03]  /*0f80*/  DFMA R70, R2, R66, RZ ;  /* 0x000000420246722b */ /* 0x001fc600000000ff */
[----:B------:R-:W0:Y:S05]  /*0f90*/  LDS.64 R66, [R63+-0x140] ;  /* 0xfffec0003f427984 */ /* 0x000e2a0000000a00 */
[----:B-1----:R-:W-:Y:S02]  /*0fa0*/  DFMA R72, R22, R72, R70 ;  /* 0x000000481648722b */ /* 0x002fe40000000046 */
[----:B------:R-:W1:Y:S06]  /*0fb0*/  LDS.64 R70, [R64+-0x18] ;  /* 0xffffe80040467984 */ /* 0x000e6c0000000a00 */
[----:B--2---:R-:W-:-:S02]  /*0fc0*/  DFMA R74, R42, R74, R72 ;  /* 0x0000004a2a4a722b */ /* 0x004fc40000000048 */
[----:B------:R-:W2:Y:S06]  /*0fd0*/  LDS.64 R72, [R0+-0xf0] ;  /* 0xffff100000487984 */ /* 0x000eac0000000a00 */
[----:B---3--:R-:W-:Y:S02]  /*0fe0*/  DFMA R76, R4, R76, R74 ;  /* 0x0000004c044c722b */ /* 0x008fe4000000004a */
[----:B------:R-:W3:Y:S06]  /*0ff0*/  LDS.64 R74, [R63+-0xf0] ;  /* 0xffff10003f4a7984 */ /* 0x000eec0000000a00 */
[----:B----4-:R-:W-:Y:S01]  /*1000*/  DFMA R76, R24, R68, R76 ;  /* 0x00000044184c722b */ /* 0x010fe2000000004c */
[----:B------:R-:W4:Y:S07]  /*1010*/  LDS.64 R68, [R64+-0x10] ;  /* 0xfffff00040447984 */ /* 0x000f2e0000000a00 */
[----:B0-----:R-:W-:Y:S01]  /*1020*/  DFMA R76, R44, R66, R76 ;  /* 0x000000422c4c722b */ /* 0x001fe2000000004c */
[----:B------:R-:W0:Y:S07]  /*1030*/  LDS.64 R66, [R0+-0xa0] ;  /* 0xffff600000427984 */ /* 0x000e2e0000000a00 */
[----:B-1----:R-:W-:Y:S01]  /*1040*/  DFMA R76, R6, R70, R76 ;  /* 0x00000046064c722b */ /* 0x002fe2000000004c */
[----:B------:R-:W1:Y:S07]  /*1050*/  LDS.64 R70, [R63+-0xa0] ;  /* 0xffff60003f467984 */ /* 0x000e6e0000000a00 */
[----:B--2---:R-:W-:Y:S01]  /*1060*/  DFMA R76, R26, R72, R76 ;  /* 0x000000481a4c722b */ /* 0x004fe2000000004c */
[----:B------:R-:W2:Y:S07]  /*1070*/  LDS.64 R72, [R64+-0x8] ;  /* 0xfffff80040487984 */ /* 0x000eae0000000a00 */
[----:B---3--:R-:W-:Y:S01]  /*1080*/  DFMA R76, R46, R74, R76 ;  /* 0x0000004a2e4c722b */ /* 0x008fe2000000004c */
[----:B------:R-:W3:Y:S07]  /*1090*/  LDS.64 R74, [R0+-0x50] ;  /* 0xffffb000004a7984 */ /* 0x000eee0000000a00 */
[----:B----4-:R-:W-:Y:S01]  /*10a0*/  DFMA R76, R8, R68, R76 ;  /* 0x00000044084c722b */ /* 0x010fe2000000004c */
[----:B------:R-:W4:Y:S07]  /*10b0*/  LDS.64 R68, [R63+-0x50] ;  /* 0xffffb0003f447984 */ /* 0x000f2e0000000a00 */
[----:B0-----:R-:W-:Y:S01]  /*10c0*/  DFMA R76, R28, R66, R76 ;  /* 0x000000421c4c722b */ /* 0x001fe2000000004c */
[----:B------:R-:W0:Y:S07]  /*10d0*/  LDS.64 R66, [R64] ;  /* 0x0000000040427984 */ /* 0x000e2e0000000a00 */
[----:B-1----:R-:W-:Y:S01]  /*10e0*/  DFMA R76, R48, R70, R76 ;  /* 0x00000046304c722b */ /* 0x002fe2000000004c */
[----:B------:R-:W1:Y:S07]  /*10f0*/  LDS.64 R70, [R0] ;  /* 0x0000000000467984 */ /* 0x000e6e0000000a00 */
[----:B--2---:R-:W-:Y:S01]  /*1100*/  DFMA R76, R10, R72, R76 ;  /* 0x000000480a4c722b */ /* 0x004fe2000000004c */
[----:B------:R-:W2:Y:S07]  /*1110*/  LDS.64 R72, [R63] ;  /* 0x000000003f487984 */ /* 0x000eae0000000a00 */
[----:B---3--:R-:W-:Y:S01]  /*1120*/  DFMA R76, R30, R74, R76 ;  /* 0x0000004a1e4c722b */ /* 0x008fe2000000004c */
[----:B------:R-:W3:Y:S07]  /*1130*/  LDS.64 R74, [R64+0x8] ;  /* 0x00000800404a7984 */ /* 0x000eee0000000a00 */
[----:B----4-:R-:W-:Y:S01]  /*1140*/  DFMA R76, R50, R68, R76 ;  /* 0x00000044324c722b */ /* 0x010fe2000000004c */
[----:B------:R-:W4:Y:S07]  /*1150*/  LDS.64 R68, [R0+0x50] ;  /* 0x0000500000447984 */ /* 0x000f2e0000000a00 */
[----:B0-----:R-:W-:Y:S01]  /*1160*/  DFMA R76, R12, R66, R76 ;  /* 0x000000420c4c722b */ /* 0x001fe2000000004c */
[----:B------:R-:W0:Y:S07]  /*1170*/  LDS.64 R66, [R63+0x50] ;  /* 0x000050003f427984 */ /* 0x000e2e0000000a00 */
[----:B-1----:R-:W-:Y:S01]  /*1180*/  DFMA R76, R32, R70, R76 ;  /* 0x00000046204c722b */ /* 0x002fe2000000004c */
[----:B------:R-:W1:Y:S07]  /*1190*/  LDS.64 R70, [R64+0x10] ;  /* 0x0000100040467984 */ /* 0x000e6e0000000a00 */
[----:B--2---:R-:W-:Y:S01]  /*11a0*/  DFMA R76, R52, R72, R76 ;  /* 0x00000048344c722b */ /* 0x004fe2000000004c */
[----:B------:R-:W2:Y:S07]  /*11b0*/  LDS.64 R72, [R0+0xa0] ;  /* 0x0000a00000487984 */ /* 0x000eae0000000a00 */
        /* <DEDUP_REMOVED lines=9> */
[----:B------:R2:W5:Y:S07]  /*1250*/  LDS.64 R72, [R64+0x20] ;  /* 0x0000200040487984 */ /* 0x00056e0000000a00 */
[----:B---3--:R-:W-:-:S02]  /*1260*/  DFMA R74, R56, R74, R76 ;  /* 0x0000004a384a722b */ /* 0x008fc4000000004c */
[----:B------:R3:W5:Y:S01]  /*1270*/  LDS.64 R76, [R0+0x140] ;  /* 0x00014000004c7984 */ /* 0x0007620000000a00 */
[----:B--2---:R-:W-:-:S05]  /*1280*/  IADD3 R64, PT, PT, R64, 0x320, RZ ;  /* 0x0000032040407810 */ /* 0x004fca0007ffe0ff */
[----:B----4-:R-:W-:Y:S02]  /*1290*/  DFMA R68, R18, R68, R74 ;  /* 0x000000441244722b */ /* 0x010fe4000000004a */
[----:B------:R2:W4:Y:S01]  /*12a0*/  LDS.64 R74, [R63+0x140] ;  /* 0x000140003f4a7984 */ /* 0x0005220000000a00 */
[----:B---3--:R-:W-:-:S05]  /*12b0*/  VIADD R0, R0, 0x320 ;  /* 0x0000032000007836 */ /* 0x008fca0000000000 */
[----:B0-----:R-:W-:Y:S01]  /*12c0*/  DFMA R66, R38, R66, R68 ;  /* 0x000000422642722b */ /* 0x001fe20000000044 */
[----:B--2---:R-:W-:Y:S01]  /*12d0*/  IADD3 R63, PT, PT, R63, 0x8, RZ ;  /* 0x000000083f3f7810 */ /* 0x004fe20007ffe0ff */
[----:B------:R-:W0:Y:S06]  /*12e0*/  LDC.64 R68, c[0x0][0x380] ;  /* 0x0000e000ff447b82 */ /* 0x000e2c0000000a00 */
[----:B-1----:R-:W-:-:S08]  /*12f0*/  DFMA R66, R58, R70, R66 ;  /* 0x000000463a42722b */ /* 0x002fd00000000042 */
[----:B-----5:R-:W-:-:S08]  /*1300*/  DFMA R66, R20, R72, R66 ;  /* 0x000000481442722b */ /* 0x020fd00000000042 */
[----:B------:R-:W-:Y:S01]  /*1310*/  DFMA R66, R40, R76, R66 ;  /* 0x0000004c2842722b */ /* 0x000fe20000000042 */
[----:B0-----:R-:W-:-:S04]  /*1320*/  IMAD.WIDE.U32 R68, R62, 0x8, R68 ;  /* 0x000000083e447825 */ /* 0x001fc800078e0044 */
[----:B------:R-:W-:-:S03]  /*1330*/  VIADD R62, R62, 0x64 ;  /* 0x000000643e3e7836 */ /* 0x000fc60000000000 */
[----:B----4-:R-:W-:-:S07]  /*1340*/  DFMA R66, R60, R74, R66 ;  /* 0x0000004a3c42722b */ /* 0x010fce0000000042 */
[----:B------:R1:W-:Y:S01]  /*1350*/  STG.E.64 desc[UR6][R68.64], R66 ;  /* 0x0000004244007986 */ /* 0x0003e2000c101b06 */
[----:B------:R-:W-:Y:S05]  /*1360*/  BRA.U UP0, `(.L_x_2) ;  /* 0xfffffff900e87547 */ /* 0x000fea000b83ffff */
[----:B------:R-:W-:Y:S05]  /*1370*/  EXIT ;  /* 0x000000000000794d */ /* 0x000fea0003800000 */
.L_x_3:
        /* <DEDUP_REMOVED lines=16> */
.L_x_17:


//--------------------- .text._Z19ax_cuda2_kernel_orgPdS_S_S_S_ --------------------------
	.section	.text._Z19ax_cuda2_kernel_orgPdS_S_S_S_,"ax",@progbits
	.align	128
        .global         _Z19ax_cuda2_kernel_orgPdS_S_S_S_
        .type           _Z19ax_cuda2_kernel_orgPdS_S_S_S_,@function
        .size           _Z19ax_cuda2_kernel_orgPdS_S_S_S_,(.L_x_18 - _Z19ax_cuda2_kernel_orgPdS_S_S_S_)
        .other          _Z19ax_cuda2_kernel_orgPdS_S_S_S_,@"STO_CUDA_ENTRY STV_DEFAULT"
_Z19ax_cuda2_kernel_orgPdS_S_S_S_:
.text._Z19ax_cuda2_kernel_orgPdS_S_S_S_:
[----:B------:R-:W-:Y:S01]  /*0000*/  LDC R1, c[0x0][0x37c] ;  /* 0x0000df00ff017b82 */ /* 0x000fe20000000800 */
[----:B------:R-:W0:Y:S01]  /*0010*/  S2R R15, SR_TID.X ;  /* 0x00000000000f7919 */ /* 0x000e220000002100 */
[----:B------:R-:W1:Y:S01]  /*0020*/  LDCU.64 UR10, c[0x0][0x358] ;  /* 0x00006b00ff0a77ac */ /* 0x000e620008000a00 */
[----:B------:R-:W-:Y:S01]  /*0030*/  BSSY.RECONVERGENT B0, `(.L_x_4) ;  /* 0x0000010000007945 */ /* 0x000fe20003800200 */
[----:B------:R-:W2:Y:S01]  /*0040*/  S2R R0, SR_CTAID.X ;  /* 0x0000000000007919 */ /* 0x000ea20000002500 */
[C---:B0-----:R-:W-:Y:S02]  /*0050*/  ISETP.GT.U32.AND P0, PT, R15.reuse, 0x63, PT ;  /* 0x000000630f00780c */ /* 0x041fe40003f04070 */
[C---:B------:R-:W-:Y:S02]  /*0060*/  ISETP.GT.U32.AND P1, PT, R15.reuse, 0x63, PT ;  /* 0x000000630f00780c */ /* 0x040fe40003f24070 */
[----:B------:R-:W-:-:S09]  /*0070*/  ISETP.GT.U32.AND P2, PT, R15, 0x3e7, PT ;  /* 0x000003e70f00780c */ /* 0x000fd20003f44070 */
[----:B------:R-:W0:Y:S02]  /*0080*/  @!P0 LDC.64 R6, c[0x0][0x3a0] ;  /* 0x0000e800ff068b82 */ /* 0x000e240000000a00 */
[----:B0-----:R-:W-:Y:S01]  /*0090*/  @!P0 IMAD.WIDE.U32 R6, R15, 0x8, R6 ;  /* 0x000000080f068825 */ /* 0x001fe200078e0006 */
[----:B-12---:R-:W-:Y:S06]  /*00a0*/  @P1 BRA `(.L_x_5) ;  /* 0x0000000000201947 */ /* 0x006fec0003800000 */
[----:B------:R-:W0:Y:S02]  /*00b0*/  LDC.64 R2, c[0x0][0x398] ;  /* 0x0000e600ff027b82 */ /* 0x000e240000000a00 */
[----:B0-----:R-:W-:-:S06]  /*00c0*/  IMAD.WIDE.U32 R2, R15, 0x8, R2 ;  /* 0x000000080f027825 */ /* 0x001fcc00078e0002 */
[----:B------:R-:W2:Y:S01]  /*00d0*/  LDG.E.64 R2, desc[UR10][R2.64] ;  /* 0x0000000a02027981 */ /* 0x000ea2000c1e1b00 */
[----:B------:R-:W0:Y:S01]  /*00e0*/  S2UR UR5, SR_CgaCtaId ;  /* 0x00000000000579c3 */ /* 0x000e220000008800 */
[----:B------:R-:W-:Y:S02]  /*00f0*/  UMOV UR4, 0x400 ;  /* 0x0000040000047882 */ /* 0x000fe40000000000 */
[----:B0-----:R-:W-:-:S06]  /*0100*/  ULEA UR4, UR5, UR4, 0x18 ;  /* 0x0000000405047291 */ /* 0x001fcc000f8ec0ff */
[----:B------:R-:W-:-:S05]  /*0110*/  LEA R5, R15, UR4, 0x3 ;  /* 0x000000040f057c11 */ /* 0x000fca000f8e18ff */
[----:B--2---:R0:W-:Y:S02]  /*0120*/  STS.64 [R5], R2 ;  /* 0x0000000205007388 */ /* 0x0041e40000000a00 */
.L_x_5:
[----:B------:R-:W-:Y:S05]  /*0130*/  BSYNC.RECONVERGENT B0 ;  /* 0x0000000000007941 */ /* 0x000fea0003800200 */
.L_x_4:
[----:B------:R-:W-:Y:S04]  /*0140*/  BSSY.RECONVERGENT B0, `(.L_x_6) ;  /* 0x0000017000007945 */ /* 0x000fe80003800200 */
[----:B------:R-:W-:Y:S05]  /*0150*/  @P2 BRA `(.L_x_7) ;  /* 0x0000000000542947 */ /* 0x000fea0003800000 */
[----:B------:R-:W1:Y:S01]  /*0160*/  S2UR UR5, SR_CgaCtaId ;  /* 0x00000000000579c3 */ /* 0x000e620000008800 */
[----:B------:R-:W-:Y:S01]  /*0170*/  UMOV UR4, 0x400 ;  /* 0x0000040000047882 */ /* 0x000fe20000000000 */
[----:B0-----:R-:W-:Y:S01]  /*0180*/  IMAD R5, R0, 0x3e8, R15 ;  /* 0x000003e800057824 */ /* 0x001fe200078e020f */
[----:B------:R-:W-:Y:S01]  /*0190*/  UIADD3 UR4, UPT, UPT, UR4, 0x640, URZ ;  /* 0x0000064004047890 */ /* 0x000fe2000fffe0ff */
[----:B------:R-:W-:-:S04]  /*01a0*/  MOV R4, R15 ;  /* 0x0000000f00047202 */ /* 0x000fc80000000f00 */
[----:B------:R-:W0:Y:S01]  /*01b0*/  LDC.64 R2, c[0x0][0x388] ;  /* 0x0000e200ff027b82 */ /* 0x000e220000000a00 */
[----:B-1----:R-:W-:Y:S01]  /*01c0*/  ULEA UR4, UR5, UR4, 0x18 ;  /* 0x0000000405047291 */ /* 0x002fe2000f8ec0ff */
[----:B0-----:R-:W-:-:S05]  /*01d0*/  IMAD.WIDE.U32 R2, R5, 0x8, R2 ;  /* 0x0000000805027825 */ /* 0x001fca00078e0002 */
[----:B------:R-:W-:Y:S01]  /*01e0*/  LEA R5, R15, UR4, 0x3 ;  /* 0x000000040f057c11 */ /* 0x000fe2000f8e18ff */
[----:B------:R-:W-:Y:S02]  /*01f0*/  IMAD.MOV.U32 R8, RZ, RZ, R2 ;  /* 0x000000ffff087224 */ /* 0x000fe400078e0002 */
[----:B------:R-:W-:-:S07]  /*0200*/  IMAD.MOV.U32 R9, RZ, RZ, R3 ;  /* 0x000000ffff097224 */ /* 0x000fce00078e0003 */
.L_x_8:
[----:B------:R-:W-:Y:S01]  /*0210*/  IMAD.MOV.U32 R2, RZ, RZ, R8 ;  /* 0x000000ffff027224 */ /* 0x000fe200078e0008 */
[----:B------:R-:W-:-:S06]  /*0220*/  MOV R3, R9 ;  /* 0x0000000900037202 */ /* 0x000fcc0000000f00 */
[----:B------:R-:W2:Y:S01]  /*0230*/  LDG.E.64 R2, desc[UR10][R2.64] ;  /* 0x0000000a02027981 */ /* 0x000ea2000c1e1b00 */
[C---:B------:R-:W-:Y:S01]  /*0240*/  ISETP.GE.U32.AND P1, PT, R4.reuse, 0x368, PT ;  /* 0x000003680400780c */ /* 0x040fe20003f26070 */
[----:B------:R-:W-:Y:S01]  /*0250*/  VIADD R4, R4, 0x80 ;  /* 0x0000008004047836 */ /* 0x000fe20000000000 */
[----:B------:R-:W-:-:S04]  /*0260*/  IADD3 R8, P2, PT, R8, 0x400, RZ ;  /* 0x0000040008087810 */ /* 0x000fc80007f5e0ff */
[----:B------:R-:W-:Y:S01]  /*0270*/  IADD3.X R9, PT, PT, RZ, R9, RZ, P2, !PT ;  /* 0x00000009ff097210 */ /* 0x000fe200017fe4ff */
[----:B--2---:R0:W-:Y:S02]  /*0280*/  STS.64 [R5], R2 ;  /* 0x0000000205007388 */ /* 0x0041e40000000a00 */
[----:B0-----:R-:W-:-:S04]  /*0290*/  VIADD R5, R5, 0x400 ;  /* 0x0000040005057836 */ /* 0x001fc80000000000 */
[----:B------:R-:W-:Y:S05]  /*02a0*/  @!P1 BRA `(.L_x_8) ;  /* 0xfffffffc00d89947 */ /* 0x000fea000383ffff */
.L_x_7:
[----:B------:R-:W-:Y:S05]  /*02b0*/  BSYNC.RECONVERGENT B0 ;  /* 0x0000000000007941 */ /* 0x000fea0003800200 */
.L_x_6:
[----:B------:R-:W-:Y:S06]  /*02c0*/  BAR.SYNC.DEFER_BLOCKING 0x0 ;  /* 0x0000000000007b1d */ /* 0x000fec0000010000 */
[----:B------:R-:W2:Y:S01]  /*02d0*/  @!P0 LDG.E.64 R6, desc[UR10][R6.64] ;  /* 0x0000000a06068981 */ /* 0x000ea2000c1e1b00 */
[----:B0-----:R-:W-:Y:S01]  /*02e0*/  @!P0 MOV R2, 0x400 ;  /* 0x0000040000028802 */ /* 0x001fe20000000f00 */
[----:B------:R-:W-:Y:S01]  /*02f0*/  IMAD.MOV.U32 R4, RZ, RZ, R15 ;  /* 0x000000ffff047224 */ /* 0x000fe200078e000f */
[----:B------:R-:W-:Y:S01]  /*0300*/  UMOV UR8, 0xfa0 ;  /* 0x00000fa000087882 */ /* 0x000fe20000000000 */
[----:B------:R-:W0:Y:S01]  /*0310*/  @!P0 S2R R3, SR_CgaCtaId ;  /* 0x0000000000038919 */ /* 0x000e220000008800 */
[----:B------:R-:W-:-:S04]  /*0320*/  @!P0 IADD3 R2, PT, PT, R2, 0x320, RZ ;  /* 0x0000032002028810 */ /* 0x000fc80007ffe0ff */
[----:B0-----:R-:W-:Y:S01]  /*0330*/  @!P0 LEA R2, R3, R2, 0x18 ;  /* 0x0000000203028211 */ /* 0x001fe200078ec0ff */
[----:B------:R-:W-:-:S04]  /*0340*/  IMAD R3, R0, 0x1770, R15 ;  /* 0x0000177000037824 */ /* 0x000fc800078e020f */
[C---:B------:R-:W-:Y:S01]  /*0350*/  @!P0 IMAD R9, R15.reuse, 0x8, R2 ;  /* 0x000000080f098824 */ /* 0x040fe200078e0202 */
[----:B------:R-:W-:-:S04]  /*0360*/  SHF.L.U32 R2, R15, 0x3, RZ ;  /* 0x000000030f027819 */ /* 0x000fc800000006ff */
[----:B------:R-:W-:Y:S01]  /*0370*/  MOV R5, R2 ;  /* 0x0000000200057202 */ /* 0x000fe20000000f00 */
[----:B--2---:R0:W-:Y:S06]  /*0380*/  @!P0 STS.64 [R9], R6 ;  /* 0x0000000609008388 */ /* 0x0041ec0000000a00 */
.L_x_11:
[C---:B0-----:R-:W-:Y:S01]  /*0390*/  IMAD.HI.U32 R7, R4.reuse, -0x33333333, RZ ;  /* 0xcccccccd04077827 */ /* 0x041fe200078e00ff */
[----:B------:R-:W-:Y:S01]  /*03a0*/  UIADD3 UR8, UPT, UPT, UR8, 0x400, URZ ;  /* 0x0000040008087890 */ /* 0x000fe2000fffe0ff */
[----:B------:R-:W-:Y:S02]  /*03b0*/  BSSY.RECONVERGENT B0, `(.L_x_9) ;  /* 0x0000089000007945 */ /* 0x000fe40003800200 */
[----:B------:R-:W-:Y:S01]  /*03c0*/  IMAD.HI.U32 R6, R4, 0x51eb851f, RZ ;  /* 0x51eb851f04067827 */ /* 0x000fe200078e00ff */
[----:B------:R-:W-:Y:S01]  /*03d0*/  SHF.R.U32.HI R7, RZ, 0x3, R7 ;  /* 0x00000003ff077819 */ /* 0x000fe20000011607 */
[----:B------:R-:W-:-:S03]  /*03e0*/  UISETP.NE.AND UP0, UPT, UR8, 0x2fa0, UPT ;  /* 0x00002fa00800788c */ /* 0x000fc6000bf05270 */
[----:B------:R-:W-:Y:S01]  /*03f0*/  SHF.R.U32.HI R6, RZ, 0x5, R6 ;  /* 0x00000005ff067819 */ /* 0x000fe20000011606 */
[----:B------:R-:W-:-:S04]  /*0400*/  IMAD R8, R7, -0xa, R4 ;  /* 0xfffffff607087824 */ /* 0x000fc800078e0204 */
[----:B------:R-:W-:-:S05]  /*0410*/  IMAD R13, R6, -0xa, R7 ;  /* 0xfffffff6060d7824 */ /* 0x000fca00078e0207 */
[----:B------:R-:W-:-:S04]  /*0420*/  VIMNMX R8, PT, PT, R8, R13, !PT ;  /* 0x0000000d08087248 */ /* 0x000fc80007fe0100 */
[----:B------:R-:W-:-:S04]  /*0430*/  ISETP.GT.AND P0, PT, R8, 0x9, PT ;  /* 0x000000090800780c */ /* 0x000fc80003f04270 */
[C---:B------:R-:W-:Y:S01]  /*0440*/  ISETP.GT.U32.OR P0, PT, R4.reuse, 0x3e7, P0 ;  /* 0x000003e70400780c */ /* 0x040fe20000704470 */
[----:B------:R-:W-:-:S12]  /*0450*/  VIADD R4, R4, 0x80 ;  /* 0x0000008004047836 */ /* 0x000fd80000000000 */
[----:B------:R-:W-:Y:S05]  /*0460*/  @P0 BRA `(.L_x_10) ;  /* 0x0000000400f40947 */ /* 0x000fea0003800000 */
[----:B------:R-:W0:Y:S01]  /*0470*/  S2UR UR7, SR_CgaCtaId ;  /* 0x00000000000779c3 */ /* 0x000e220000008800 */
[----:B------:R-:W-:Y:S01]  /*0480*/  UMOV UR6, 0x400 ;  /* 0x0000040000067882 */ /* 0x000fe20000000000 */
[----:B------:R-:W-:Y:S01]  /*0490*/  IMAD R14, R6, 0xa, R13 ;  /* 0x0000000a060e7824 */ /* 0x000fe200078e020d */
[----:B------:R-:W-:Y:S01]  /*04a0*/  UIADD3 UR4, UPT, UPT, UR6, 0x640, URZ ;  /* 0x0000064006047890 */ /* 0x000fe2000fffe0ff */
[----:B------:R-:W-:Y:S02]  /*04b0*/  IMAD R18, R7, 0x50, RZ ;  /* 0x0000005007127824 */ /* 0x000fe400078e02ff */
[----:B------:R-:W-:Y:S01]  /*04c0*/  IMAD R14, R14, 0xa, RZ ;  /* 0x0000000a0e0e7824 */ /* 0x000fe200078e02ff */
[----:B0-----:R-:W-:Y:S02]  /*04d0*/  ULEA UR5, UR7, UR6, 0x18 ;  /* 0x0000000607057291 */ /* 0x001fe4000f8ec0ff */
[----:B------:R-:W-:-:S04]  /*04e0*/  ULEA UR4, UR7, UR4, 0x18 ;  /* 0x0000000407047291 */ /* 0x000fc8000f8ec0ff */
[--C-:B------:R-:W-:Y:S01]  /*04f0*/  IADD3 R7, PT, PT, R5, UR5, -R18.reuse ;  /* 0x0000000505077c10 */ /* 0x100fe2000fffe812 */
[----:B------:R-:W-:Y:S01]  /*0500*/  IMAD R18, R6, 0x320, -R18 ;  /* 0x0000032006127824 */ /* 0x000fe200078e0a12 */
[----:B------:R-:W-:Y:S02]  /*0510*/  LEA R14, R14, UR4, 0x3 ;  /* 0x000000040e0e7c11 */ /* 0x000fe4000f8e18ff */
[----:B------:R-:W-:Y:S01]  /*0520*/  LEA R12, R13, UR5, 0x3 ;  /* 0x000000050d0c7c11 */ /* 0x000fe2000f8e18ff */
[----:B------:R-:W-:Y:S01]  /*0530*/  LDS.64 R16, [R7] ;  /* 0x0000000007107984 */ /* 0x000fe20000000a00 */
[----:B------:R-:W-:Y:S02]  /*0540*/  IADD3 R13, PT, PT, R5, UR4, R18 ;  /* 0x00000004050d7c10 */ /* 0x000fe4000fffe012 */
[C---:B------:R-:W-:Y:S01]  /*0550*/  LEA R28, R6.reuse, UR5, 0x3 ;  /* 0x00000005061c7c11 */ /* 0x040fe2000f8e18ff */
[----:B------:R-:W0:Y:S01]  /*0560*/  LDS.128 R8, [R14] ;  /* 0x000000000e087984 */ /* 0x000e220000000c00 */
[----:B------:R-:W-:-:S03]  /*0570*/  IMAD R6, R6, -0x320, R5 ;  /* 0xfffffce006067824 */ /* 0x000fc600078e0205 */
[----:B------:R-:W1:Y:S04]  /*0580*/  LDS.64 R24, [R7+0x50] ;  /* 0x0000500007187984 */ /* 0x000e680000000a00 */
[----:B------:R-:W-:Y:S04]  /*0590*/  LDS.64 R22, [R12] ;  /* 0x000000000c167984 */ /* 0x000fe80000000a00 */
[----:B------:R-:W2:Y:S04]  /*05a0*/  LDS.64 R20, [R13] ;  /* 0x000000000d147984 */ /* 0x000ea80000000a00 */
[----:B------:R-:W-:Y:S04]  /*05b0*/  LDS.64 R18, [R13+0x50] ;  /* 0x000050000d127984 */ /* 0x000fe80000000a00 */
[----:B------:R-:W-:Y:S01]  /*05c0*/  LDS.64 R26, [R7+0x2d0] ;  /* 0x0002d000071a7984 */ /* 0x000fe20000000a00 */
[----:B0-----:R-:W-:-:S03]  /*05d0*/  DFMA R8, R16, R8, RZ ;  /* 0x000000081008722b */ /* 0x001fc600000000ff */
[----:B------:R-:W0:Y:S05]  /*05e0*/  LDS.64 R16, [R12+0x50] ;  /* 0x000050000c107984 */ /* 0x000e2a0000000a00 */
[----:B-1----:R-:W-:Y:S02]  /*05f0*/  DFMA R24, R24, R10, R8 ;  /* 0x0000000a1818722b */ /* 0x002fe40000000008 */
[----:B------:R-:W-:Y:S01]  /*0600*/  LDS.128 R8, [R14+0x10] ;  /* 0x000010000e087984 */ /* 0x000fe20000000c00 */
[----:B--2---:R-:W-:-:S03]  /*0610*/  DFMA R20, R22, R20, RZ ;  /* 0x000000141614722b */ /* 0x004fc600000000ff */
[----:B------:R-:W1:Y:S05]  /*0620*/  LDS.64 R22, [R7+0xa0] ;  /* 0x0000a00007167984 */ /* 0x000e6a0000000a00 */
[----:B0-----:R-:W-:Y:S01]  /*0630*/  DFMA R18, R16, R18, R20 ;  /* 0x000000121012722b */ /* 0x001fe20000000014 */
[----:B------:R-:W-:Y:S04]  /*0640*/  LDS.64 R16, [R12+0xa0] ;  /* 0x0000a0000c107984 */ /* 0x000fe80000000a00 */
[----:B------:R-:W0:Y:S01]  /*0650*/  LDS.64 R20, [R13+0xa0] ;  /* 0x0000a0000d147984 */ /* 0x000e220000000a00 */
[----:B-1----:R-:W-:-:S03]  /*0660*/  DFMA R8, R22, R8, R24 ;  /* 0x000000081608722b */ /* 0x002fc60000000018 */
[----:B------:R-:W1:Y:S04]  /*0670*/  LDS.64 R24, [R7+0xf0] ;  /* 0x0000f00007187984 */ /* 0x000e680000000a00 */
[----:B------:R-:W-:Y:S01]  /*0680*/  LDS.64 R22, [R7+0x140] ;  /* 0x0001400007167984 */ /* 0x000fe20000000a00 */
[----:B0-----:R-:W-:-:S03]  /*0690*/  DFMA R20, R16, R20, R18 ;  /* 0x000000141014722b */ /* 0x001fc60000000012 */
[----:B------:R-:W-:Y:S04]  /*06a0*/  LDS.64 R16, [R12+0xf0] ;  /* 0x0000f0000c107984 */ /* 0x000fe80000000a00 */
[----:B------:R-:W0:Y:S01]  /*06b0*/  LDS.64 R18, [R13+0xf0] ;  /* 0x0000f0000d127984 */ /* 0x000e220000000a00 */
[----:B-1----:R-:W-:-:S03]  /*06c0*/  DFMA R24, R24, R10, R8 ;  /* 0x0000000a1818722b */ /* 0x002fc60000000008 */
[----:B------:R-:W1:Y:S01]  /*06d0*/  LDS.128 R8, [R14+0x20] ;  /* 0x000020000e087984 */ /* 0x000e620000000c00 */
[----:B0-----:R-:W-:-:S03]  /*06e0*/  DFMA R18, R16, R18, R20 ;  /* 0x000000121012722b */ /* 0x001fc60000000014 */
[----:B------:R-:W-:Y:S01]  /*06f0*/  LDS.64 R16, [R12+0x140] ;  /* 0x000140000c107984 */ /* 0x000fe20000000a00 */
[----:B-1----:R-:W-:-:S03]  /*0700*/  DFMA R8, R22, R8, R24 ;  /* 0x000000081608722b */ /* 0x002fc60000000018 */
[----:B------:R-:W0:Y:S04]  /*0710*/  LDS.64 R20, [R13+0x140] ;  /* 0x000140000d147984 */ /* 0x000e280000000a00 */
[----:B------:R-:W1:Y:S04]  /*0720*/  LDS.64 R24, [R7+0x190] ;  /* 0x0001900007187984 */ /* 0x000e680000000a00 */
[----:B------:R-:W-:Y:S01]  /*0730*/  LDS.64 R22, [R7+0x1e0] ;  /* 0x0001e00007167984 */ /* 0x000fe20000000a00 */
[----:B0-----:R-:W-:-:S03]  /*0740*/  DFMA R20, R16, R20, R18 ;  /* 0x000000141014722b */ /* 0x001fc60000000012 */
[----:B------:R-:W-:Y:S01]  /*0750*/  LDS.64 R16, [R12+0x190] ;  /* 0x000190000c107984 */ /* 0x000fe20000000a00 */
[----:B-1----:R-:W-:-:S03]  /*0760*/  DFMA R24, R24, R10, R8 ;  /* 0x0000000a1818722b */ /* 0x002fc60000000008 */
[----:B------:R-:W0:Y:S04]  /*0770*/  LDS.64 R18, [R13+0x190] ;  /* 0x000190000d127984 */ /* 0x000e280000000a00 */
[----:B------:R-:W1:Y:S01]  /*0780*/  LDS.128 R8, [R14+0x30] ;  /* 0x000030000e087984 */ /* 0x000e620000000c00 */
[----:B0-----:R-:W-:-:S03]  /*0790*/  DFMA R18, R16, R18, R20 ;  /* 0x000000121012722b */ /* 0x001fc60000000014 */
[----:B------:R-:W-:Y:S01]  /*07a0*/  LDS.64 R16, [R12+0x1e0] ;  /* 0x0001e0000c107984 */ /* 0x000fe20000000a00 */
[----:B-1----:R-:W-:-:S03]  /*07b0*/  DFMA R22, R22, R8, R24 ;  /* 0x000000081616722b */ /* 0x002fc60000000018 */
[----:B------:R-:W0:Y:S04]  /*07c0*/  LDS.64 R20, [R13+0x1e0] ;  /* 0x0001e0000d147984 */ /* 0x000e280000000a00 */
[----:B------:R-:W1:Y:S01]  /*07d0*/  LDS.64 R8, [R7+0x230] ;  /* 0x0002300007087984 */ /* 0x000e620000000a00 */
[----:B0-----:R-:W-:-:S03]  /*07e0*/  DFMA R20, R16, R20, R18 ;  /* 0x000000141014722b */ /* 0x001fc60000000012 */
[----:B------:R-:W-:Y:S01]  /*07f0*/  LDS.64 R18, [R12+0x230] ;  /* 0x000230000c127984 */ /* 0x000fe20000000a00 */
[----:B-1----:R-:W-:-:S03]  /*0800*/  DFMA R24, R8, R10, R22 ;  /* 0x0000000a0818722b */ /* 0x002fc60000000016 */
[----:B------:R-:W0:Y:S04]  /*0810*/  LDS.64 R16, [R13+0x230] ;  /* 0x000230000d107984 */ /* 0x000e280000000a00 */
[----:B------:R-:W-:Y:S04]  /*0820*/  LDS.64 R22, [R7+0x280] ;  /* 0x0002800007167984 */ /* 0x000fe80000000a00 */
[----:B------:R-:W1:Y:S01]  /*0830*/  LDS.128 R8, [R14+0x40] ;  /* 0x000040000e087984 */ /* 0x000e620000000c00 */
[----:B0-----:R-:W-:-:S03]  /*0840*/  DFMA R16, R18, R16, R20 ;  /* 0x000000101210722b */ /* 0x001fc60000000014 */
[----:B------:R-:W-:Y:S04]  /*0850*/  LDS.64 R18, [R12+0x280] ;  /* 0x000280000c127984 */ /* 0x000fe80000000a00 */
[----:B------:R-:W0:Y:S01]  /*0860*/  LDS.64 R20, [R13+0x280] ;  /* 0x000280000d147984 */ /* 0x000e220000000a00 */
[----:B-1----:R-:W-:-:S03]  /*0870*/  DFMA R8, R22, R8, R24 ;  /* 0x000000081608722b */ /* 0x002fc60000000018 */
[----:B------:R-:W-:Y:S04]  /*0880*/  LDS.64 R24, [R28] ;  /* 0x000000001c187984 */ /* 0x000fe80000000a00 */
[----:B------:R-:W1:Y:S01]  /*0890*/  LDS.64 R22, [R6+UR4] ;  /* 0x0000000406167984 */ /* 0x000e620008000a00 */
[----:B------:R-:W-:-:S03]  /*08a0*/  DFMA R8, R26, R10, R8 ;  /* 0x0000000a1a08722b */ /* 0x000fc60000000008 */
[----:B------:R-:W-:Y:S04]  /*08b0*/  LDS.64 R26, [R28+0x50] ;  /* 0x000050001c1a7984 */ /* 0x000fe80000000a00 */
[----:B------:R-:W2:Y:S01]  /*08c0*/  LDS.64 R10, [R6+UR4+0x320] ;  /* 0x00032004060a7984 */ /* 0x000ea20008000a00 */
[----:B0-----:R-:W-:-:S03]  /*08d0*/  DFMA R16, R18, R20, R16 ;  /* 0x000000141210722b */ /* 0x001fc60000000010 */
[----:B------:R-:W-:Y:S04]  /*08e0*/  LDS.64 R20, [R28+0xa0] ;  /* 0x0000a0001c147984 */ /* 0x000fe80000000a00 */
[----:B------:R-:W0:Y:S01]  /*08f0*/  LDS.64 R18, [R6+UR4+0x640] ;  /* 0x0006400406127984 */ /* 0x000e220008000a00 */
[----:B-1----:R-:W-:-:S03]  /*0900*/  DFMA R24, R24, R22, RZ ;  /* 0x000000161818722b */ /* 0x002fc600000000ff */
[----:B------:R-:W-:Y:S05]  /*0910*/  LDS.64 R22, [R28+0xf0] ;  /* 0x0000f0001c167984 */ /* 0x000fea0000000a00 */
[----:B--2---:R-:W-:Y:S01]  /*0920*/  DFMA R24, R26, R10, R24 ;  /* 0x0000000a1a18722b */ /* 0x004fe20000000018 */
[----:B------:R-:W1:Y:S04]  /*0930*/  LDS.64 R10, [R6+UR4+0x960] ;  /* 0x00096004060a7984 */ /* 0x000e680008000a00 */
[----:B------:R-:W-:Y:S03]  /*0940*/  LDS.64 R26, [R28+0x2d0] ;  /* 0x0002d0001c1a7984 */ /* 0x000fe60000000a00 */
[----:B0-----:R-:W-:Y:S01]  /*0950*/  DFMA R24, R20, R18, R24 ;  /* 0x000000121418722b */ /* 0x001fe20000000018 */
[----:B------:R-:W-:Y:S04]  /*0960*/  LDS.64 R20, [R28+0x140] ;  /* 0x000140001c147984 */ /* 0x000fe80000000a00 */
[----:B------:R-:W0:Y:S03]  /*0970*/  LDS.64 R18, [R6+UR4+0xc80] ;  /* 0x000c800406127984 */ /* 0x000e260008000a00 */
[----:B-1----:R-:W-:Y:S01]  /*0980*/  DFMA R24, R22, R10, R24 ;  /* 0x0000000a1618722b */ /* 0x002fe20000000018 */
[----:B------:R-:W-:Y:S04]  /*0990*/  LDS.64 R22, [R28+0x190] ;  /* 0x000190001c167984 */ /* 0x000fe80000000a00 */
[----:B------:R-:W1:Y:S03]  /*09a0*/  LDS.64 R10, [R6+UR4+0xfa0] ;  /* 0x000fa004060a7984 */ /* 0x000e660008000a00 */
        /* <DEDUP_REMOVED lines=8> */
[----:B------:R-:W0:Y:S04]  /*0a30*/  LDS.64 R18, [R6+UR4+0x1900] ;  /* 0x0019000406127984 */ /* 0x000e280008000a00 */
[----:B------:R-:W-:Y:S01]  /*0a40*/  LDS.64 R6, [R6+UR4+0x1c20] ;  /* 0x001c200406067984 */ /* 0x000fe20008000a00 */
[----:B-1----:R-:W-:-:S03]  /*0a50*/  DFMA R10, R22, R10, R24 ;  /* 0x0000000a160a722b */ /* 0x002fc60000000018 */
[----:B------:R-:W-:Y:S04]  /*0a60*/  LDS.64 R22, [R12+0x2d0] ;  /* 0x0002d0000c167984 */ /* 0x000fe80000000a00 */
[----:B------:R1:W2:Y:S02]  /*0a70*/  LDS.64 R24, [R13+0x2d0] ;  /* 0x0002d0000d187984 */ /* 0x0002a40000000a00 */
[----:B-1----:R-:W1:Y:S01]  /*0a80*/  LDC.64 R12, c[0x0][0x390] ;  /* 0x0000e400ff0c7b82 */ /* 0x002e620000000a00 */
[----:B0-----:R-:W-:Y:S01]  /*0a90*/  DFMA R20, R20, R18, R10 ;  /* 0x000000121414722b */ /* 0x001fe2000000000a */
[----:B-1----:R-:W-:-:S05]  /*0aa0*/  IMAD.WIDE.U32 R12, R3, 0x8, R12 ;  /* 0x00000008030c7825 */ /* 0x002fca00078e000c */
[----:B------:R-:W3:Y:S04]  /*0ab0*/  LDG.E.64 R18, desc[UR10][R12.64+0x1f40] ;  /* 0x001f400a0c127981 */ /* 0x000ee8000c1e1b00 */
[----:B------:R-:W4:Y:S01]  /*0ac0*/  LDG.E.64 R10, desc[UR10][R12.64+0x3e80] ;  /* 0x003e800a0c0a7981 */ /* 0x000f22000c1e1b00 */
[----:B--2---:R-:W-:Y:S02]  /*0ad0*/  DFMA R22, R22, R24, R16 ;  /* 0x000000181616722b */ /* 0x004fe40000000010 */
[----:B------:R-:W-:Y:S01]  /*0ae0*/  DFMA R26, R26, R6, R20 ;  /* 0x000000061a1a722b */ /* 0x000fe20000000014 */
[----:B------:R-:W2:Y:S04]  /*0af0*/  LDG.E.64 R16, desc[UR10][R12.64] ;  /* 0x0000000a0c107981 */ /* 0x000ea8000c1e1b00 */
[----:B------:R-:W5:Y:S04]  /*0b00*/  LDG.E.64 R20, desc[UR10][R12.64+0x5dc0] ;  /* 0x005dc00a0c147981 */ /* 0x000f68000c1e1b00 */
[----:B------:R-:W5:Y:S04]  /*0b10*/  LDG.E.64 R24, desc[UR10][R12.64+0x9c40] ;  /* 0x009c400a0c187981 */ /* 0x000f68000c1e1b00 */
[----:B------:R-:W5:Y:S01]  /*0b20*/  LDG.E.64 R6, desc[UR10][R12.64+0x7d00] ;  /* 0x007d000a0c067981 */ /* 0x000f62000c1e1b00 */
[----:B------:R-:W-:-:S02]  /*0b30*/  UIADD3 UR4, UPT, UPT, UR6, 0x2580, URZ ;  /* 0x0000258006047890 */ /* 0x000fc4000fffe0ff */
[----:B------:R-:W-:Y:S02]  /*0b40*/  UIADD3 UR5, UPT, UPT, UR6, 0x44c0, URZ ;  /* 0x000044c006057890 */ /* 0x000fe4000fffe0ff */
[----:B------:R-:W-:Y:S02]  /*0b50*/  UIADD3 UR6, UPT, UPT, UR6, 0x6400, URZ ;  /* 0x0000640006067890 */ /* 0x000fe4000fffe0ff */
[----:B------:R-:W-:Y:S02]  /*0b60*/  ULEA UR4, UR7, UR4, 0x18 ;  /* 0x0000000407047291 */ /* 0x000fe4000f8ec0ff */
[----:B------:R-:W-:Y:S02]  /*0b70*/  ULEA UR5, UR7, UR5, 0x18 ;  /* 0x0000000507057291 */ /* 0x000fe4000f8ec0ff */
[----:B------:R-:W-:Y:S01]  /*0b80*/  ULEA UR6, UR7, UR6, 0x18 ;  /* 0x0000000607067291 */ /* 0x000fe2000f8ec0ff */
[----:B---3--:R-:W-:Y:S02]  /*0b90*/  DMUL R28, R22, R18 ;  /* 0x00000012161c7228 */ /* 0x008fe40000000000 */
[----:B----4-:R-:W-:-:S06]  /*0ba0*/  DMUL R18, R8, R10 ;  /* 0x0000000a08127228 */ /* 0x010fcc0000000000 */
[----:B--2---:R-:W-:Y:S02]  /*0bb0*/  DFMA R16, R8, R16, R28 ;  /* 0x000000100810722b */ /* 0x004fe4000000001c */
[--C-:B-----5:R-:W-:Y:S02]  /*0bc0*/  DFMA R20, R22, R20, R18.reuse ;  /* 0x000000141614722b */ /* 0x120fe40000000012 */
[----:B------:R-:W-:-:S04]  /*0bd0*/  DFMA R24, R26, R24, R18 ;  /* 0x000000181a18722b */ /* 0x000fc80000000012 */
[C---:B------:R-:W-:Y:S02]  /*0be0*/  DFMA R16, R26.reuse, R10, R16 ;  /* 0x0000000a1a10722b */ /* 0x040fe40000000010 */
[-C--:B------:R-:W-:Y:S02]  /*0bf0*/  DFMA R20, R26, R6.reuse, R20 ;  /* 0x000000061a14722b */ /* 0x080fe40000000014 */
[----:B------:R-:W-:-:S03]  /*0c00*/  DFMA R24, R22, R6, R24 ;  /* 0x000000061618722b */ /* 0x000fc60000000018 */
[----:B------:R0:W-:Y:S04]  /*0c10*/  STS.64 [R5+UR4], R16 ;  /* 0x0000001005007988 */ /* 0x0001e80008000a04 */
[----:B------:R0:W-:Y:S04]  /*0c20*/  STS.64 [R5+UR5], R20 ;  /* 0x0000001405007988 */ /* 0x0001e80008000a05 */
[----:B------:R0:W-:Y:S02]  /*0c30*/  STS.64 [R5+UR6], R24 ;  /* 0x0000001805007988 */ /* 0x0001e40008000a06 */
.L_x_10:
[----:B------:R-:W-:Y:S05]  /*0c40*/  BSYNC.RECONVERGENT B0 ;  /* 0x0000000000007941 */ /* 0x000fea0003800200 */
.L_x_9:
[----:B0-----:R-:W-:Y:S01]  /*0c50*/  IADD3 R5, PT, PT, R5, 0x400, RZ ;  /* 0x0000040005057810 */ /* 0x001fe20007ffe0ff */
[----:B------:R-:W-:Y:S01]  /*0c60*/  VIADD R3, R3, 0x80 ;  /* 0x0000008003037836 */ /* 0x000fe20000000000 */
[----:B------:R-:W-:Y:S06]  /*0c70*/  BRA.U UP0, `(.L_x_11) ;  /* 0xfffffff500c47547 */ /* 0x000fec000b83ffff */
[----:B------:R-:W-:Y:S01]  /*0c80*/  BAR.SYNC.DEFER_BLOCKING 0x0 ;  /* 0x0000000000007b1d */ /* 0x000fe20000010000 */
[----:B------:R-:W-:-:S07]  /*0c90*/  IMAD R0, R0, 0x3e8, R15 ;  /* 0x000003e800007824 */ /* 0x000fce00078e020f */
[----:B------:R-:W0:Y:S01]  /*0ca0*/  LDC.64 R12, c[0x0][0x380] ;  /* 0x0000e000ff0c7b82 */ /* 0x000e220000000a00 */
[----:B------:R-:W-:-:S05]  /*0cb0*/  UMOV UR9, 0xfa0 ;  /* 0x00000fa000097882 */ /* 0x000fca0000000000 */
.L_x_14:
[C---:B------:R-:W-:Y:S01]  /*0cc0*/  IMAD.HI.U32 R4, R15.reuse, -0x33333333, RZ ;  /* 0xcccccccd0f047827 */ /* 0x040fe200078e00ff */
        /* <DEDUP_REMOVED lines=10> */
[C---:B------:R-:W-:Y:S02]  /*0d70*/  ISETP.GT.U32.OR P0, PT, R15.reuse, 0x3e7, P0 ;  /* 0x000003e70f00780c */ /* 0x040fe40000704470 */
[----:B------:R-:W-:-:S11]  /*0d80*/  IADD3 R15, PT, PT, R15, 0x80, RZ ;  /* 0x000000800f0f7810 */ /* 0x000fd60007ffe0ff */
[----:B-1----:R-:W-:Y:S05]  /*0d90*/  @P0 BRA `(.L_x_13) ;  /* 0x0000000400ac0947 */ /* 0x002fea0003800000 */
[----:B------:R-:W1:Y:S01]  /*0da0*/  S2UR UR6, SR_CgaCtaId ;  /* 0x00000000000679c3 */ /* 0x000e620000008800 */
[----:B------:R-:W-:Y:S01]  /*0db0*/  UMOV UR4, 0x400 ;  /* 0x0000040000047882 */ /* 0x000fe20000000000 */
[C---:B------:R-:W-:Y:S01]  /*0dc0*/  IMAD R14, R7.reuse, 0xa, R6 ;  /* 0x0000000a070e7824 */ /* 0x040fe200078e0206 */
[----:B------:R-:W-:Y:S01]  /*0dd0*/  UIADD3 UR5, UPT, UPT, UR4, 0x320, URZ ;  /* 0x0000032004057890 */ /* 0x000fe2000fffe0ff */
[----:B------:R-:W-:Y:S01]  /*0de0*/  IMAD R4, R4, 0x50, RZ ;  /* 0x0000005004047824 */ /* 0x000fe200078e02ff */
[----:B------:R-:W-:Y:S01]  /*0df0*/  UIADD3 UR7, UPT, UPT, UR4, 0x2580, URZ ;  /* 0x0000258004077890 */ /* 0x000fe2000fffe0ff */
[----:B------:R-:W-:Y:S01]  /*0e00*/  IMAD R14, R14, 0xa, RZ ;  /* 0x0000000a0e0e7824 */ /* 0x000fe200078e02ff */
[----:B------:R-:W-:Y:S01]  /*0e10*/  UIADD3 UR8, UPT, UPT, UR4, 0x44c0, URZ ;  /* 0x000044c004087890 */ /* 0x000fe2000fffe0ff */
[----:B------:R-:W-:Y:S01]  /*0e20*/  IMAD R5, R7, 0x320, -R4 ;  /* 0x0000032007057824 */ /* 0x000fe200078e0a04 */
[----:B------:R-:W-:Y:S02]  /*0e30*/  UIADD3 UR4, UPT, UPT, UR4, 0x6400, URZ ;  /* 0x0000640004047890 */ /* 0x000fe4000fffe0ff */
[----:B-1----:R-:W-:-:S02]  /*0e40*/  ULEA UR5, UR6, UR5, 0x18 ;  /* 0x0000000506057291 */ /* 0x002fc4000f8ec0ff */
[----:B------:R-:W-:Y:S02]  /*0e50*/  ULEA UR7, UR6, UR7, 0x18 ;  /* 0x0000000706077291 */ /* 0x000fe4000f8ec0ff */
[----:B------:R-:W-:Y:S02]  /*0e60*/  ULEA UR8, UR6, UR8, 0x18 ;  /* 0x0000000806087291 */ /* 0x000fe4000f8ec0ff */
[----:B------:R-:W-:Y:S01]  /*0e70*/  IADD3 R3, PT, PT, R2, UR5, -R4 ;  /* 0x0000000502037c10 */ /* 0x000fe2000fffe804 */
[----:B------:R-:W-:Y:S01]  /*0e80*/  ULEA UR4, UR6, UR4, 0x18 ;  /* 0x0000000406047291 */ /* 0x000fe2000f8ec0ff */
[----:B------:R-:W-:Y:S02]  /*0e90*/  LEA R14, R14, UR7, 0x3 ;  /* 0x000000070e0e7c11 */ /* 0x000fe4000f8e18ff */
[----:B------:R-:W-:Y:S01]  /*0ea0*/  IADD3 R4, PT, PT, R2, UR8, R5 ;  /* 0x0000000802047c10 */ /* 0x000fe2000fffe005 */
[----:B------:R-:W-:Y:S01]  /*0eb0*/  LDS.64 R22, [R3] ;  /* 0x0000000003167984 */ /* 0x000fe20000000a00 */
[----:B------:R-:W-:Y:S01]  /*0ec0*/  LEA R5, R6, UR5, 0x3 ;  /* 0x0000000506057c11 */ /* 0x000fe2000f8e18ff */
[C---:B------:R-:W-:Y:S01]  /*0ed0*/  IMAD R6, R7.reuse, -0x320, R2 ;  /* 0xfffffce007067824 */ /* 0x040fe200078e0202 */
[----:B------:R-:W-:Y:S01]  /*0ee0*/  LEA R7, R7, UR5, 0x3 ;  /* 0x0000000507077c11 */ /* 0x000fe2000f8e18ff */
[----:B------:R-:W1:Y:S04]  /*0ef0*/  LDS.128 R8, [R14] ;  /* 0x000000000e087984 */ /* 0x000e680000000c00 */
[----:B------:R-:W-:Y:S04]  /*0f00*/  LDS.64 R20, [R4] ;  /* 0x0000000004147984 */ /* 0x000fe80000000a00 */
[----:B------:R-:W2:Y:S04]  /*0f10*/  LDS.64 R18, [R5] ;  /* 0x0000000005127984 */ /* 0x000ea80000000a00 */
[----:B------:R-:W-:Y:S04]  /*0f20*/  LDS.64 R24, [R6+UR4] ;  /* 0x0000000406187984 */ /* 0x000fe80008000a00 */
[----:B------:R-:W3:Y:S04]  /*0f30*/  LDS.64 R16, [R7] ;  /* 0x0000000007107984 */ /* 0x000ee80000000a00 */
[----:B------:R-:W-:Y:S04]  /*0f40*/  LDS.64 R26, [R3+0x230] ;  /* 0x00023000031a7984 */ /* 0x000fe80000000a00 */
[----:B------:R-:W-:Y:S01]  /*0f50*/  LDS.64 R28, [R4+0x2d0] ;  /* 0x0002d000041c7984 */ /* 0x000fe20000000a00 */
[----:B-1----:R-:W-:-:S03]  /*0f60*/  DFMA R8, R22, R8, RZ ;  /* 0x000000081608722b */ /* 0x002fc600000000ff */
[----:B------:R-:W1:Y:S05]  /*0f70*/  LDS.64 R22, [R3+0x50] ;  /* 0x0000500003167984 */ /* 0x000e6a0000000a00 */
[----:B--2---:R-:W-:Y:S01]  /*0f80*/  DFMA R20, R18, R20, R8 ;  /* 0x000000141214722b */ /* 0x004fe20000000008 */
[----:B------:R-:W-:Y:S04]  /*0f90*/  LDS.64 R18, [R5+0x50] ;  /* 0x0000500005127984 */ /* 0x000fe80000000a00 */
[----:B------:R-:W2:Y:S03]  /*0fa0*/  LDS.64 R8, [R4+0x50] ;  /* 0x0000500004087984 */ /* 0x000ea60000000a00 */
[----:B---3--:R-:W-:Y:S01]  /*0fb0*/  DFMA R24, R16, R24, R20 ;  /* 0x000000181018722b */ /* 0x008fe20000000014 */
[----:B------:R-:W-:Y:S04]  /*0fc0*/  LDS.64 R16, [R6+UR4+0x320] ;  /* 0x0003200406107984 */ /* 0x000fe80008000a00 */
[----:B------:R-:W3:Y:S03]  /*0fd0*/  LDS.64 R20, [R7+0x50] ;  /* 0x0000500007147984 */ /* 0x000ee60000000a00 */
[----:B-1----:R-:W-:-:S02]  /*0fe0*/  DFMA R22, R22, R10, R24 ;  /* 0x0000000a1616722b */ /* 0x002fc40000000018 */
[----:B------:R-:W-:Y:S06]  /*0ff0*/  LDS.64 R24, [R6+UR4+0x640] ;  /* 0x0006400406187984 */ /* 0x000fec0008000a00 */
[----:B--2---:R-:W-:Y:S01]  /*1000*/  DFMA R22, R18, R8, R22 ;  /* 0x000000081216722b */ /* 0x004fe20000000016 */
[----:B------:R-:W-:Y:S04]  /*1010*/  LDS.64 R18, [R3+0xa0] ;  /* 0x0000a00003127984 */ /* 0x000fe80000000a00 */
[----:B------:R-:W1:Y:S03]  /*1020*/  LDS.128 R8, [R14+0x10] ;  /* 0x000010000e087984 */ /* 0x000e660000000c00 */
[----:B---3--:R-:W-:Y:S01]  /*1030*/  DFMA R22, R20, R16, R22 ;  /* 0x000000101416722b */ /* 0x008fe20000000016 */
[----:B------:R-:W-:Y:S04]  /*1040*/  LDS.64 R16, [R5+0xa0] ;  /* 0x0000a00005107984 */ /* 0x000fe80000000a00 */
[----:B------:R-:W2:Y:S03]  /*1050*/  LDS.64 R20, [R4+0xa0] ;  /* 0x0000a00004147984 */ /* 0x000ea60000000a00 */
[----:B-1----:R-:W-:Y:S01]  /*1060*/  DFMA R8, R18, R8, R22 ;  /* 0x000000081208722b */ /* 0x002fe20000000016 */
[----:B------:R-:W1:Y:S04]  /*1070*/  LDS.64 R18, [R7+0xa0] ;  /* 0x0000a00007127984 */ /* 0x000e680000000a00 */
[----:B------:R-:W3:Y:S03]  /*1080*/  LDS.64 R22, [R3+0xf0] ;  /* 0x0000f00003167984 */ /* 0x000ee60000000a00 */
[----:B--2---:R-:W-:Y:S01]  /*1090*/  DFMA R20, R16, R20, R8 ;  /* 0x000000141014722b */ /* 0x004fe20000000008 */
[----:B------:R-:W-:Y:S04]  /*10a0*/  LDS.64 R16, [R5+0xf0] ;  /* 0x0000f00005107984 */ /* 0x000fe80000000a00 */
[----:B------:R-:W2:Y:S03]  /*10b0*/  LDS.64 R8, [R4+0xf0] ;  /* 0x0000f00004087984 */ /* 0x000ea60000000a00 */
[----:B-1----:R-:W-:Y:S01]  /*10c0*/  DFMA R24, R18, R24, R20 ;  /* 0x000000181218722b */ /* 0x002fe20000000014 */
[----:B------:R-:W-:Y:S04]  /*10d0*/  LDS.64 R18, [R6+UR4+0x960] ;  /* 0x0009600406127984 */ /* 0x000fe80008000a00 */
[----:B------:R-:W1:Y:S03]  /*10e0*/  LDS.64 R20, [R7+0xf0] ;  /* 0x0000f00007147984 */ /* 0x000e660000000a00 */
[----:B---3--:R-:W-:-:S02]  /*10f0*/  DFMA R22, R22, R10, R24 ;  /* 0x0000000a1616722b */ /* 0x008fc40000000018 */
[----:B------:R-:W-:Y:S06]  /*1100*/  LDS.64 R24, [R6+UR4+0xc80] ;  /* 0x000c800406187984 */ /* 0x000fec0008000a00 */
[----:B--2---:R-:W-:Y:S01]  /*1110*/  DFMA R22, R16, R8, R22 ;  /* 0x000000081016722b */ /* 0x004fe20000000016 */
[----:B------:R-:W-:Y:S04]  /*1120*/  LDS.64 R16, [R3+0x140] ;  /* 0x0001400003107984 */ /* 0x000fe80000000a00 */
[----:B------:R-:W2:Y:S03]  /*1130*/  LDS.128 R8, [R14+0x20] ;  /* 0x000020000e087984 */ /* 0x000ea60000000c00 */
[----:B-1----:R-:W-:Y:S01]  /*1140*/  DFMA R22, R20, R18, R22 ;  /* 0x000000121416722b */ /* 0x002fe20000000016 */
[----:B------:R-:W-:Y:S04]  /*1150*/  LDS.64 R20, [R5+0x140] ;  /* 0x0001400005147984 */ /* 0x000fe80000000a00 */
[----:B------:R-:W1:Y:S03]  /*1160*/  LDS.64 R18, [R4+0x140] ;  /* 0x0001400004127984 */ /* 0x000e660000000a00 */
[----:B--2---:R-:W-:Y:S01]  /*1170*/  DFMA R8, R16, R8, R22 ;  /* 0x000000081008722b */ /* 0x004fe20000000016 */
[----:B------:R-:W2:Y:S04]  /*1180*/  LDS.64 R16, [R7+0x140] ;  /* 0x0001400007107984 */ /* 0x000ea80000000a00 */
[----:B------:R-:W3:Y:S03]  /*1190*/  LDS.64 R22, [R3+0x190] ;  /* 0x0001900003167984 */ /* 0x000ee60000000a00 */
[----:B-1----:R-:W-:Y:S01]  /*11a0*/  DFMA R18, R20, R18, R8 ;  /* 0x000000121412722b */ /* 0x002fe20000000008 */
[----:B------:R-:W-:Y:S04]  /*11b0*/  LDS.64 R20, [R5+0x190] ;  /* 0x0001900005147984 */ /* 0x000fe80000000a00 */
[----:B------:R-:W1:Y:S03]  /*11c0*/  LDS.64 R8, [R4+0x190] ;  /* 0x0001900004087984 */ /* 0x000e660000000a00 */
[----:B--2---:R-:W-:Y:S01]  /*11d0*/  DFMA R24, R16, R24, R18 ;  /* 0x000000181018722b */ /* 0x004fe20000000012 */
[----:B------:R-:W-:Y:S04]  /*11e0*/  LDS.64 R16, [R6+UR4+0xfa0] ;  /* 0x000fa00406107984 */ /* 0x000fe80008000a00 */
[----:B------:R-:W2:Y:S03]  /*11f0*/  LDS.64 R18, [R7+0x190] ;  /* 0x0001900007127984 */ /* 0x000ea60000000a00 */
[----:B---3--:R-:W-:Y:S01]  /*1200*/  DFMA R10, R22, R10, R24 ;  /* 0x0000000a160a722b */ /* 0x008fe20000000018 */
[----:B------:R-:W-:Y:S04]  /*1210*/  LDS.64 R22, [R3+0x1e0] ;  /* 0x0001e00003167984 */ /* 0x000fe80000000a00 */
[----:B------:R-:W-:Y:S03]  /*1220*/  LDS.64 R24, [R3+0x280] ;  /* 0x0002800003187984 */ /* 0x000fe60000000a00 */
[----:B-1----:R-:W-:-:S02]  /*1230*/  DFMA R20, R20, R8, R10 ;  /* 0x000000081414722b */ /* 0x002fc4000000000a */
[----:B------:R-:W1:Y:S06]  /*1240*/  LDS.128 R8, [R14+0x30] ;  /* 0x000030000e087984 */ /* 0x000e6c0000000c00 */
[----:B--2---:R-:W-:Y:S02]  /*1250*/  DFMA R16, R18, R16, R20 ;  /* 0x000000101210722b */ /* 0x004fe40000000014 */
[----:B------:R-:W-:Y:S04]  /*1260*/  LDS.64 R20, [R5+0x1e0] ;  /* 0x0001e00005147984 */ /* 0x000fe80000000a00 */
[----:B------:R-:W2:Y:S02]  /*1270*/  LDS.64 R18, [R4+0x1e0] ;  /* 0x0001e00004127984 */ /* 0x000ea40000000a00 */
[----:B-1----:R-:W-:-:S02]  /*1280*/  DFMA R22, R22, R8, R16 ;  /* 0x000000081616722b */ /* 0x002fc40000000010 */
[----:B------:R-:W-:Y:S04]  /*1290*/  LDS.64 R8, [R6+UR4+0x12c0] ;  /* 0x0012c00406087984 */ /* 0x000fe80008000a00 */
[----:B------:R-:W1:Y:S02]  /*12a0*/  LDS.64 R16, [R7+0x1e0] ;  /* 0x0001e00007107984 */ /* 0x000e640000000a00 */
[----:B--2---:R-:W-:Y:S02]  /*12b0*/  DFMA R18, R20, R18, R22 ;  /* 0x000000121412722b */ /* 0x004fe40000000016 */
[----:B------:R-:W-:Y:S04]  /*12c0*/  LDS.64 R22, [R5+0x230] ;  /* 0x0002300005167984 */ /* 0x000fe80000000a00 */
[----:B------:R-:W2:Y:S02]  /*12d0*/  LDS.64 R20, [R4+0x230] ;  /* 0x0002300004147984 */ /* 0x000ea40000000a00 */
[----:B-1----:R-:W-:-:S02]  /*12e0*/  DFMA R8, R16, R8, R18 ;  /* 0x000000081008722b */ /* 0x002fc40000000012 */
[----:B------:R-:W-:Y:S04]  /*12f0*/  LDS.64 R16, [R6+UR4+0x15e0] ;  /* 0x0015e00406107984 */ /* 0x000fe80008000a00 */
[----:B------:R-:W1:Y:S02]  /*1300*/  LDS.64 R18, [R7+0x230] ;  /* 0x0002300007127984 */ /* 0x000e640000000a00 */
[----:B------:R-:W-:Y:S02]  /*1310*/  DFMA R26, R26, R10, R8 ;  /* 0x0000000a1a1a722b */ /* 0x000fe40000000008 */
[----:B------:R-:W3:Y:S06]  /*1320*/  LDS.128 R8, [R14+0x40] ;  /* 0x000040000e087984 */ /* 0x000eec0000000c00 */
[----:B--2---:R-:W-:Y:S01]  /*1330*/  DFMA R26, R22, R20, R26 ;  /* 0x00000014161a722b */ /* 0x004fe2000000001a */
[----:B------:R-:W-:Y:S04]  /*1340*/  LDS.64 R22, [R5+0x280] ;  /* 0x0002800005167984 */ /* 0x000fe80000000a00 */
[----:B------:R-:W2:Y:S03]  /*1350*/  LDS.64 R20, [R4+0x280] ;  /* 0x0002800004147984 */ /* 0x000ea60000000a00 */
[----:B-1----:R-:W-:Y:S01]  /*1360*/  DFMA R26, R18, R16, R26 ;  /* 0x00000010121a722b */ /* 0x002fe2000000001a */
[----:B------:R-:W-:Y:S04]  /*1370*/  LDS.64 R16, [R6+UR4+0x1900] ;  /* 0x0019000406107984 */ /* 0x000fe80008000a00 */
[----:B------:R-:W1:Y:S03]  /*1380*/  LDS.64 R18, [R7+0x280] ;  /* 0x0002800007127984 */ /* 0x000e660000000a00 */
[----:B---3--:R-:W-:Y:S01]  /*1390*/  DFMA R8, R24, R8, R26 ;  /* 0x000000081808722b */ /* 0x008fe2000000001a */
[----:B------:R-:W3:Y:S04]  /*13a0*/  LDS.64 R24, [R3+0x2d0] ;  /* 0x0002d00003187984 */ /* 0x000ee80000000a00 */
[----:B------:R-:W4:Y:S03]  /*13b0*/  LDS.64 R26, [R5+0x2d0] ;  /* 0x0002d000051a7984 */ /* 0x000f260000000a00 */
[----:B--2---:R-:W-:Y:S01]  /*13c0*/  DFMA R8, R22, R20, R8 ;  /* 0x000000141608722b */ /* 0x004fe20000000008 */
[----:B------:R-:W-:Y:S04]  /*13d0*/  LDS.64 R20, [R6+UR4+0x1c20] ;  /* 0x001c200406147984 */ /* 0x000fe80008000a00 */
[----:B------:R-:W2:Y:S03]  /*13e0*/  LDS.64 R22, [R7+0x2d0] ;  /* 0x0002d00007167984 */ /* 0x000ea60000000a00 */
[----:B-1----:R-:W-:-:S08]  /*13f0*/  DFMA R8, R18, R16, R8 ;  /* 0x000000101208722b */ /* 0x002fd00000000008 */
[----:B---3--:R-:W-:Y:S01]  /*1400*/  DFMA R8, R24, R10, R8 ;  /* 0x0000000a1808722b */ /* 0x008fe20000000008 */
[----:B0-----:R-:W-:-:S07]  /*1410*/  IMAD.WIDE.U32 R10, R0, 0x8, R12 ;  /* 0x00000008000a7825 */ /* 0x001fce00078e000c */
[----:B----4-:R-:W-:-:S08]  /*1420*/  DFMA R8, R26, R28, R8 ;  /* 0x0000001c1a08722b */ /* 0x010fd00000000008 */
[----:B--2---:R-:W-:-:S07]  /*1430*/  DFMA R8, R22, R20, R8 ;  /* 0x000000141608722b */ /* 0x004fce0000000008 */
[----:B------:R1:W-:Y:S04]  /*1440*/  STG.E.64 desc[UR10][R10.64], R8 ;  /* 0x000000080a007986 */ /* 0x0003e8000c101b0a */
.L_x_13:
[----:B------:R-:W-:Y:S05]  /*1450*/  BSYNC.RECONVERGENT B0 ;  /* 0x0000000000007941 */ /* 0x000fea0003800200 */
.L_x_12:
[----:B------:R-:W-:Y:S01]  /*1460*/  VIADD R0, R0, 0x80 ;  /* 0x0000008000007836 */ /* 0x000fe20000000000 */
[----:B------:R-:W-:Y:S01]  /*1470*/  IADD3 R2, PT, PT, R2, 0x400, RZ ;  /* 0x0000040002027810 */ /* 0x000fe20007ffe0ff */
[----:B------:R-:W-:Y:S06]  /*1480*/  BRA.U UP0, `(.L_x_14) ;  /* 0xfffffff9000c7547 */ /* 0x000fec000b83ffff */
[----:B------:R-:W-:Y:S05]  /*1490*/  EXIT ;  /* 0x000000000000794d */ /* 0x000fea0003800000 */
.L_x_15:
        /* <DEDUP_REMOVED lines=14> */
.L_x_18:


//--------------------- .nv.shared._Z15ax_cuda2_kernelPdPKdS1_S1_S1_ --------------------------
	.section	.nv.shared._Z15ax_cuda2_kernelPdPKdS1_S1_S1_,"aw",@nobits
	.sectionflags	@""
	.align	8
.nv.shared._Z15ax_cuda2_kernelPdPKdS1_S1_S1_:
	.zero		4224


//--------------------- .nv.shared.reserved.0     --------------------------
	.section	.nv.shared.reserved.0,"aw",@nobits
	.weak		__nv_reservedSMEM_offset_0_alias
	.size		__nv_reservedSMEM_offset_0_alias, 0, 64
	.other		__nv_reservedSMEM_offset_0_alias,@"STO_CUDA_RESERVED_SHARED STV_DEFAULT"
__nv_reservedSMEM_offset_0_alias:
	.zero		0
	.zero		64


//--------------------- .nv.shared._Z18ax_cuda2_kernel_2dPdS_S_S_S_ --------------------------
	.section	.nv.shared._Z18ax_cuda2_kernel_2dPdS_S_S_S_,"aw",@nobits
	.sectionflags	@""
	.align	8
.nv.shared._Z18ax_cuda2_kernel_2dPdS_S_S_S_:
	.zero		34624


//--------------------- .nv.shared._Z19ax_cuda2_kernel_orgPdS_S_S_S_ --------------------------
	.section	.nv.shared._Z19ax_cuda2_kernel_orgPdS_S_S_S_,"aw",@nobits
	.sectionflags	@""
	.align	8
.nv.shared._Z19ax_cuda2_kernel_orgPdS_S_S_S_:
	.zero		34624


//--------------------- .nv.constant0._Z15ax_cuda2_kernelPdPKdS1_S1_S1_ --------------------------
	.section	.nv.constant0._Z15ax_cuda2_kernelPdPKdS1_S1_S1_,"a",@progbits
	.sectionflags	@""
	.align	4
.nv.constant0._Z15ax_cuda2_kernelPdPKdS1_S1_S1_:
	.zero		936


//--------------------- .nv.constant0._Z18ax_cuda2_kernel_2dPdS_S_S_S_ --------------------------
	.section	.nv.constant0._Z18ax_cuda2_kernel_2dPdS_S_S_S_,"a",@progbits
	.sectionflags	@""
	.align	4
.nv.constant0._Z18ax_cuda2_kernel_2dPdS_S_S_S_:
	.zero		936


//--------------------- .nv.constant0._Z19ax_cuda2_kernel_orgPdS_S_S_S_ --------------------------
	.section	.nv.constant0._Z19ax_cuda2_kernel_orgPdS_S_S_S_,"a",@progbits
	.sectionflags	@""
	.align	4
.nv.constant0._Z19ax_cuda2_kernel_orgPdS_S_S_S_:
	.zero		936


//--------------------- SYMBOLS --------------------------

	.type		.nv.reservedSmem.offset0,@object
	.size		.nv.reservedSmem.offset0,0x4
	.type		.nv.reservedSmem.cap,@object
	.size		.nv.reservedSmem.cap,0x4
